	.target	sm_90a

	.elftype	@"ET_EXEC"


//--------------------- .note.nv.tkinfo           --------------------------
	.section	.note.nv.tkinfo,"",@"SHT_NOTE"
	.sectionflags	@"SHF_NOTE_NV_TKINFO"
	.tkinfo
        /*0018*/ 	.word	0x00000002
        /*0030*/ 	.string	""
        /*0030*/ 	.string	"ptxas"
        /*0030*/ 	.string	"Cuda compilation tools, release 13.0, V13.0.88"
        /*0030*/ 	.string	"Build cuda_13.0.r13.0/compiler.36424714_0"
        /*0030*/ 	.string	"-arch sm_90a -m 64 "



//--------------------- .note.nv.cuinfo           --------------------------
	.section	.note.nv.cuinfo,"",@"SHT_NOTE"
	.sectionflags	@"SHF_NOTE_NV_CUINFO"
        /*0018*/ 	.short	0x0002
        /*001a*/ 	.short	0x005a
        /*001c*/ 	.short	0x0082
	.zero		2


//--------------------- .nv.info                  --------------------------
	.section	.nv.info,"",@"SHT_CUDA_INFO"
	.align	4


	//----- nvinfo : EIATTR_REGCOUNT
	.align		4
        /*0000*/ 	.byte	0x04, 0x2f
        /*0002*/ 	.short	(.L_15 - .L_14)
	.align		4
.L_14:
        /*0004*/ 	.word	index@(_ZN7cutlass13device_kernelINS_4gemm6kernel13GemmUniversalIN4cute5tupleIJiiiiEEENS1_10collective13CollectiveMmaINS1_34MainloopSm90TmaGmmaWarpSpecializedILi10ENS5_IJNS4_1CILi2EEENSA_ILi1EEESC_EEENS1_32KernelTmaWarpSpecializedPingpongEEENS5_IJNSA_ILi64EEENSA_ILi112EEESG_EEENS_10bfloat16_tENS5_IJlSC_lEEESJ_SK_NS4_8TiledMMAINS4_8MMA_AtomIJNS4_4SM904GMMA27MMA_64x16x16_F32BF16BF16_SSILNSO_5MajorE0ELSQ_0ELNSO_7ScaleInE1ELSR_1EEEEEENS4_6LayoutINS5_IJSC_SC_SC_EEENS5_IJNSA_ILi0EEESW_SW_EEEEENS5_IJNS4_10UnderscoreESZ_SZ_EEEEENS4_13SM90_TMA_LOADENS4_14ComposedLayoutINS4_7SwizzleILi3ELi4ELi3EEENS4_18smem_ptr_flag_bitsILi16EEENSU_INS5_IJNSA_ILi8EEESG_EEENS5_IJSG_SC_EEEEEEEvNS4_8identityENS4_23SM90_TMA_LOAD_MULTICASTES1C_vS1D_EENS_8epilogue10collective6detail29Sm90TmaWarpSpecializedAdapterINS1H_15DefaultEpilogueISJ_SK_SK_NS1G_6thread17LinearCombinationISJ_Li1EffLNS1L_9ScaleType4KindE0ELNS_15FloatRoundStyleE2ESJ_EENS1_15EpilogueDefaultEEEEEvvEEEEvNT_6ParamsE)
        /*0008*/ 	.word	0x000000a8


	//----- nvinfo : EIATTR_FRAME_SIZE
	.align		4
.L_15:
        /*000c*/ 	.byte	0x04, 0x11
        /*000e*/ 	.short	(.L_17 - .L_16)
	.align		4
.L_16:
        /*0010*/ 	.word	index@(_ZN7cutlass13device_kernelINS_4gemm6kernel13GemmUniversalIN4cute5tupleIJiiiiEEENS1_10collective13CollectiveMmaINS1_34MainloopSm90TmaGmmaWarpSpecializedILi10ENS5_IJNS4_1CILi2EEENSA_ILi1EEESC_EEENS1_32KernelTmaWarpSpecializedPingpongEEENS5_IJNSA_ILi64EEENSA_ILi112EEESG_EEENS_10bfloat16_tENS5_IJlSC_lEEESJ_SK_NS4_8TiledMMAINS4_8MMA_AtomIJNS4_4SM904GMMA27MMA_64x16x16_F32BF16BF16_SSILNSO_5MajorE0ELSQ_0ELNSO_7ScaleInE1ELSR_1EEEEEENS4_6LayoutINS5_IJSC_SC_SC_EEENS5_IJNSA_ILi0EEESW_SW_EEEEENS5_IJNS4_10UnderscoreESZ_SZ_EEEEENS4_13SM90_TMA_LOADENS4_14ComposedLayoutINS4_7SwizzleILi3ELi4ELi3EEENS4_18smem_ptr_flag_bitsILi16EEENSU_INS5_IJNSA_ILi8EEESG_EEENS5_IJSG_SC_EEEEEEEvNS4_8identityENS4_23SM90_TMA_LOAD_MULTICASTES1C_vS1D_EENS_8epilogue10collective6detail29Sm90TmaWarpSpecializedAdapterINS1H_15DefaultEpilogueISJ_SK_SK_NS1G_6thread17LinearCombinationISJ_Li1EffLNS1L_9ScaleType4KindE0ELNS_15FloatRoundStyleE2ESJ_EENS1_15EpilogueDefaultEEEEEvvEEEEvNT_6ParamsE)
        /*0014*/ 	.word	0x00000008


	//----- nvinfo : EIATTR_MIN_STACK_SIZE
	.align		4
.L_17:
        /*0018*/ 	.byte	0x04, 0x12
        /*001a*/ 	.short	(.L_19 - .L_18)
	.align		4
.L_18:
        /*001c*/ 	.word	index@(_ZN7cutlass13device_kernelINS_4gemm6kernel13GemmUniversalIN4cute5tupleIJiiiiEEENS1_10collective13CollectiveMmaINS1_34MainloopSm90TmaGmmaWarpSpecializedILi10ENS5_IJNS4_1CILi2EEENSA_ILi1EEESC_EEENS1_32KernelTmaWarpSpecializedPingpongEEENS5_IJNSA_ILi64EEENSA_ILi112EEESG_EEENS_10bfloat16_tENS5_IJlSC_lEEESJ_SK_NS4_8TiledMMAINS4_8MMA_AtomIJNS4_4SM904GMMA27MMA_64x16x16_F32BF16BF16_SSILNSO_5MajorE0ELSQ_0ELNSO_7ScaleInE1ELSR_1EEEEEENS4_6LayoutINS5_IJSC_SC_SC_EEENS5_IJNSA_ILi0EEESW_SW_EEEEENS5_IJNS4_10UnderscoreESZ_SZ_EEEEENS4_13SM90_TMA_LOADENS4_14ComposedLayoutINS4_7SwizzleILi3ELi4ELi3EEENS4_18smem_ptr_flag_bitsILi16EEENSU_INS5_IJNSA_ILi8EEESG_EEENS5_IJSG_SC_EEEEEEEvNS4_8identityENS4_23SM90_TMA_LOAD_MULTICASTES1C_vS1D_EENS_8epilogue10collective6detail29Sm90TmaWarpSpecializedAdapterINS1H_15DefaultEpilogueISJ_SK_SK_NS1G_6thread17LinearCombinationISJ_Li1EffLNS1L_9ScaleType4KindE0ELNS_15FloatRoundStyleE2ESJ_EENS1_15EpilogueDefaultEEEEEvvEEEEvNT_6ParamsE)
        /*0020*/ 	.word	0x00000008
.L_19:


//--------------------- .nv.compat                --------------------------
	.section	.nv.compat,"",@"SHT_CUDA_COMPAT_INFO"
	.align	4
        /*0000*/ 	.byte	0x02, 0x09, 0x01, 0x00, 0x02, 0x02, 0x04, 0x00, 0x02, 0x05, 0x05, 0x00, 0x03, 0x07, 0x01, 0x01
        /*0010*/ 	.byte	0x02, 0x03, 0x01, 0x00, 0x02, 0x06, 0x01, 0x00, 0x04, 0x0b, 0x08, 0x00, 0x00, 0x00, 0x00, 0x00
        /*0020*/ 	.byte	0x00, 0x00, 0x00, 0x00


//--------------------- .nv.info._ZN7cutlass13device_kernelINS_4gemm6kernel13GemmUniversalIN4cute5tupleIJiiiiEEENS1_10collective13CollectiveMmaINS1_34MainloopSm90TmaGmmaWarpSpecializedILi10ENS5_IJNS4_1CILi2EEENSA_ILi1EEESC_EEENS1_32KernelTmaWarpSpecializedPingpongEEENS5_IJNSA_ILi64EEENSA_ILi112EEESG_EEENS_10bfloat16_tENS5_IJlSC_lEEESJ_SK_NS4_8TiledMMAINS4_8MMA_AtomIJNS4_4SM904GMMA27MMA_64x16x16_F32BF16BF16_SSILNSO_5MajorE0ELSQ_0ELNSO_7ScaleInE1ELSR_1EEEEEENS4_6LayoutINS5_IJSC_SC_SC_EEENS5_IJNSA_ILi0EEESW_SW_EEEEENS5_IJNS4_10UnderscoreESZ_SZ_EEEEENS4_13SM90_TMA_LOADENS4_14ComposedLayoutINS4_7SwizzleILi3ELi4ELi3EEENS4_18smem_ptr_flag_bitsILi16EEENSU_INS5_IJNSA_ILi8EEESG_EEENS5_IJSG_SC_EEEEEEEvNS4_8identityENS4_23SM90_TMA_LOAD_MULTICASTES1C_vS1D_EENS_8epilogue10collective6detail29Sm90TmaWarpSpecializedAdapterINS1H_15DefaultEpilogueISJ_SK_SK_NS1G_6thread17LinearCombinationISJ_Li1EffLNS1L_9ScaleType4KindE0ELNS_15FloatRoundStyleE2ESJ_EENS1_15EpilogueDefaultEEEEEvvEEEEvNT_6ParamsE --------------------------
	.section	.nv.info._ZN7cutlass13device_kernelINS_4gemm6kernel13GemmUniversalIN4cute5tupleIJiiiiEEENS1_10collective13CollectiveMmaINS1_34MainloopSm90TmaGmmaWarpSpecializedILi10ENS5_IJNS4_1CILi2EEENSA_ILi1EEESC_EEENS1_32KernelTmaWarpSpecializedPingpongEEENS5_IJNSA_ILi64EEENSA_ILi112EEESG_EEENS_10bfloat16_tENS5_IJlSC_lEEESJ_SK_NS4_8TiledMMAINS4_8MMA_AtomIJNS4_4SM904GMMA27MMA_64x16x16_F32BF16BF16_SSILNSO_5MajorE0ELSQ_0ELNSO_7ScaleInE1ELSR_1EEEEEENS4_6LayoutINS5_IJSC_SC_SC_EEENS5_IJNSA_ILi0EEESW_SW_EEEEENS5_IJNS4_10UnderscoreESZ_SZ_EEEEENS4_13SM90_TMA_LOADENS4_14ComposedLayoutINS4_7SwizzleILi3ELi4ELi3EEENS4_18smem_ptr_flag_bitsILi16EEENSU_INS5_IJNSA_ILi8EEESG_EEENS5_IJSG_SC_EEEEEEEvNS4_8identityENS4_23SM90_TMA_LOAD_MULTICASTES1C_vS1D_EENS_8epilogue10collective6detail29Sm90TmaWarpSpecializedAdapterINS1H_15DefaultEpilogueISJ_SK_SK_NS1G_6thread17LinearCombinationISJ_Li1EffLNS1L_9ScaleType4KindE0ELNS_15FloatRoundStyleE2ESJ_EENS1_15EpilogueDefaultEEEEEvvEEEEvNT_6ParamsE,"",@"SHT_CUDA_INFO"
	.sectionflags	@""
	.align	4


	//----- nvinfo : EIATTR_CUDA_API_VERSION
	.align		4
        /*0000*/ 	.byte	0x04, 0x37
        /*0002*/ 	.short	(.L_21 - .L_20)
.L_20:
        /*0004*/ 	.word	0x00000082


	//----- nvinfo : EIATTR_KPARAM_INFO
	.align		4
.L_21:
        /*0008*/ 	.byte	0x04, 0x17
        /*000a*/ 	.short	(.L_23 - .L_22)
.L_22:
        /*000c*/ 	.word	0x00000000
        /*0010*/ 	.short	0x0000
        /*0012*/ 	.short	0x0070
        /*0014*/ 	.byte	0x00, 0xf0, 0x01, 0x10


	//----- nvinfo : EIATTR_SPARSE_MMA_MASK
	.align		4
.L_23:
        /*0018*/ 	.byte	0x03, 0x50
        /*001a*/ 	.short	0x0000


	//----- nvinfo : EIATTR_MAXREG_COUNT
	.align		4
        /*001c*/ 	.byte	0x03, 0x1b
        /*001e*/ 	.short	0x00a8


	//----- nvinfo : EIATTR_NUM_BARRIERS
	.align		4
        /*0020*/ 	.byte	0x02, 0x4c
        /*0022*/ 	.byte	0x01
	.zero		1


	//----- nvinfo : EIATTR_EXTERNS
	.align		4
        /*0024*/ 	.byte	0x04, 0x0f
        /*0026*/ 	.short	(.L_25 - .L_24)


	//   ....[0]....
	.align		4
.L_24:
        /*0028*/ 	.word	index@(__assertfail)


	//----- nvinfo : EIATTR_ANNOTATIONS
	.align		4
.L_25:
        /*002c*/ 	.byte	0x04, 0x55
        /*002e*/ 	.short	(.L_27 - .L_26)


	//   ....[0]....
.L_26:
        /*0030*/ 	.word	0x00000001
        /*0034*/ 	.byte	0xa0, 0x0e, 0x00, 0x00, 0x01, 0x00, 0x00, 0x00, 0x10, 0x6f, 0x00, 0x00, 0x01, 0x00, 0x00, 0x00
        /*0044*/ 	.byte	0x80, 0x7b, 0x00, 0x00


	//----- nvinfo : EIATTR_MERCURY_ISA_VERSION
	.align		4
.L_27:
        /*0048*/ 	.byte	0x03, 0x5f
        /*004a*/ 	.short	0x0101


	//----- nvinfo : EIATTR_INT_WARP_WIDE_INSTR_OFFSETS
	.align		4
        /*004c*/ 	.byte	0x04, 0x31
        /*004e*/ 	.short	(.L_29 - .L_28)


	//   ....[0]....
.L_28:
        /*0050*/ 	.word	0x00000620


	//   ....[1]....
        /*0054*/ 	.word	0x00000650


	//   ....[2]....
        /*0058*/ 	.word	0x00000690


	//   ....[3]....
        /*005c*/ 	.word	0x000007c0


	//   ....[4]....
        /*0060*/ 	.word	0x000007d0


	//   ....[5]....
        /*0064*/ 	.word	0x000007e0


	//   ....[6]....
        /*0068*/ 	.word	0x00000880


	//   ....[7]....
        /*006c*/ 	.word	0x000008c0


	//   ....[8]....
        /*0070*/ 	.word	0x00003310


	//----- nvinfo : EIATTR_COOP_GROUP_MASK_REGIDS
	.align		4
.L_29:
        /*0074*/ 	.byte	0x04, 0x29
        /*0076*/ 	.short	(.L_31 - .L_30)


	//   ....[0]....
.L_30:
        /*0078*/ 	.word	0xffffffff


	//   ....[1]....
        /*007c*/ 	.word	0xffffffff


	//   ....[2]....
        /*0080*/ 	.word	0xffffffff


	//   ....[3]....
        /*0084*/ 	.word	0xffffffff


	//   ....[4]....
        /*0088*/ 	.word	0xffffffff


	//   ....[5]....
        /*008c*/ 	.word	0xffffffff


	//   ....[6]....
        /*0090*/ 	.word	0xffffffff


	//----- nvinfo : EIATTR_COOP_GROUP_INSTR_OFFSETS
	.align		4
.L_31:
        /*0094*/ 	.byte	0x04, 0x28
        /*0096*/ 	.short	(.L_33 - .L_32)


	//   ....[0]....
.L_32:
        /*0098*/ 	.word	0x00000070


	//   ....[1]....
        /*009c*/ 	.word	0x00000080


	//   ....[2]....
        /*00a0*/ 	.word	0x00000140


	//   ....[3]....
        /*00a4*/ 	.word	0x000003e0


	//   ....[4]....
        /*00a8*/ 	.word	0x00000420


	//   ....[5]....
        /*00ac*/ 	.word	0x00000800


	//   ....[6]....
        /*00b0*/ 	.word	0x00000a40


	//----- nvinfo : EIATTR_REG_RECONFIG
	.align		4
.L_33:
        /*00b4*/ 	.byte	0x01, 0x54
	.zero		2


	//----- nvinfo : EIATTR_SYSCALL_OFFSETS
	.align		4
        /*00b8*/ 	.byte	0x04, 0x46
        /*00ba*/ 	.short	(.L_35 - .L_34)


	//   ....[0]....
.L_34:
        /*00bc*/ 	.word	0x00001950


	//----- nvinfo : EIATTR_MBARRIER_INSTR_OFFSETS
	.align		4
.L_35:
        /*00c0*/ 	.byte	0x04, 0x39
        /*00c2*/ 	.short	(.L_37 - .L_36)


	//   ....[0]....
.L_36:
        /*00c4*/ 	.word	0x00000280
        /*00c8*/ 	.word	0x000000ff
        /*00cc*/ 	.word	0x00000000
        /*00d0*/ 	.short	0x0100
        /*00d2*/ 	.byte	0x08
	.zero		1


	//   ....[1]....
        /*00d4*/ 	.word	0x00000290
        /*00d8*/ 	.word	0x000000ff
        /*00dc*/ 	.word	0x00000050
        /*00e0*/ 	.short	0x0100
        /*00e2*/ 	.byte	0x08
	.zero		1


	//   ....[2]....
        /*00e4*/ 	.word	0x000002a0
        /*00e8*/ 	.word	0x000000ff
        /*00ec*/ 	.word	0x00000008
        /*00f0*/ 	.short	0x0100
        /*00f2*/ 	.byte	0x08
	.zero		1


	//   ....[3]....
        /*00f4*/ 	.word	0x000002b0
        /*00f8*/ 	.word	0x000000ff
        /*00fc*/ 	.word	0x00000058
        /*0100*/ 	.short	0x0100
        /*0102*/ 	.byte	0x08
	.zero		1


	//   ....[4]....
        /*0104*/ 	.word	0x000002c0
        /*0108*/ 	.word	0x000000ff
        /*010c*/ 	.word	0x00000010
        /*0110*/ 	.short	0x0100
        /*0112*/ 	.byte	0x08
	.zero		1


	//   ....[5]....
        /*0114*/ 	.word	0x000002d0
        /*0118*/ 	.word	0x000000ff
        /*011c*/ 	.word	0x00000060
        /*0120*/ 	.short	0x0100
        /*0122*/ 	.byte	0x08
	.zero		1


	//   ....[6]....
        /*0124*/ 	.word	0x000002e0
        /*0128*/ 	.word	0x000000ff
        /*012c*/ 	.word	0x00000018
        /*0130*/ 	.short	0x0100
        /*0132*/ 	.byte	0x08
	.zero		1


	//   ....[7]....
        /*0134*/ 	.word	0x000002f0
        /*0138*/ 	.word	0x000000ff
        /*013c*/ 	.word	0x00000068
        /*0140*/ 	.short	0x0100
        /*0142*/ 	.byte	0x08
	.zero		1


	//   ....[8]....
        /*0144*/ 	.word	0x00000300
        /*0148*/ 	.word	0x000000ff
        /*014c*/ 	.word	0x00000020
        /*0150*/ 	.short	0x0100
        /*0152*/ 	.byte	0x08
	.zero		1


	//   ....[9]....
        /*0154*/ 	.word	0x00000310
        /*0158*/ 	.word	0x000000ff
        /*015c*/ 	.word	0x00000070
        /*0160*/ 	.short	0x0100
        /*0162*/ 	.byte	0x08
	.zero		1


	//   ....[10]....
        /*0164*/ 	.word	0x00000320
        /*0168*/ 	.word	0x000000ff
        /*016c*/ 	.word	0x00000028
        /*0170*/ 	.short	0x0100
        /*0172*/ 	.byte	0x08
	.zero		1


	//   ....[11]....
        /*0174*/ 	.word	0x00000330
        /*0178*/ 	.word	0x000000ff
        /*017c*/ 	.word	0x00000078
        /*0180*/ 	.short	0x0100
        /*0182*/ 	.byte	0x08
	.zero		1


	//   ....[12]....
        /*0184*/ 	.word	0x00000340
        /*0188*/ 	.word	0x000000ff
        /*018c*/ 	.word	0x00000030
        /*0190*/ 	.short	0x0100
        /*0192*/ 	.byte	0x08
	.zero		1


	//   ....[13]....
        /*0194*/ 	.word	0x00000350
        /*0198*/ 	.word	0x000000ff
        /*019c*/ 	.word	0x00000080
        /*01a0*/ 	.short	0x0100
        /*01a2*/ 	.byte	0x08
	.zero		1


	//   ....[14]....
        /*01a4*/ 	.word	0x00000360
        /*01a8*/ 	.word	0x000000ff
        /*01ac*/ 	.word	0x00000038
        /*01b0*/ 	.short	0x0100
        /*01b2*/ 	.byte	0x08
	.zero		1


	//   ....[15]....
        /*01b4*/ 	.word	0x00000370
        /*01b8*/ 	.word	0x000000ff
        /*01bc*/ 	.word	0x00000088
        /*01c0*/ 	.short	0x0100
        /*01c2*/ 	.byte	0x08
	.zero		1


	//   ....[16]....
        /*01c4*/ 	.word	0x00000380
        /*01c8*/ 	.word	0x000000ff
        /*01cc*/ 	.word	0x00000040
        /*01d0*/ 	.short	0x0100
        /*01d2*/ 	.byte	0x08
	.zero		1


	//   ....[17]....
        /*01d4*/ 	.word	0x00000390
        /*01d8*/ 	.word	0x000000ff
        /*01dc*/ 	.word	0x00000090
        /*01e0*/ 	.short	0x0100
        /*01e2*/ 	.byte	0x08
	.zero		1


	//   ....[18]....
        /*01e4*/ 	.word	0x000003a0
        /*01e8*/ 	.word	0x000000ff
        /*01ec*/ 	.word	0x00000048
        /*01f0*/ 	.short	0x0100
        /*01f2*/ 	.byte	0x08
	.zero		1


	//   ....[19]....
        /*01f4*/ 	.word	0x000003b0
        /*01f8*/ 	.word	0x000000ff
        /*01fc*/ 	.word	0x00000098
        /*0200*/ 	.short	0x0100
        /*0202*/ 	.byte	0x08
	.zero		1


	//   ....[20]....
        /*0204*/ 	.word	0x000008f0
        /*0208*/ 	.word	0x000000ff
        /*020c*/ 	.word	0x000000d0
        /*0210*/ 	.short	0x0100
        /*0212*/ 	.byte	0x08
	.zero		1


	//   ....[21]....
        /*0214*/ 	.word	0x00000980
        /*0218*/ 	.word	0x000000ff
        /*021c*/ 	.word	0x000000d8
        /*0220*/ 	.short	0x0100
        /*0222*/ 	.byte	0x08
	.zero		1


	//   ....[22]....
        /*0224*/ 	.word	0x000009c0
        /*0228*/ 	.word	0x000000ff
        /*022c*/ 	.word	0x000000b0
        /*0230*/ 	.short	0x0100
        /*0232*/ 	.byte	0x09
	.zero		1


	//   ....[23]....
        /*0234*/ 	.word	0x000009d0
        /*0238*/ 	.word	0x000000ff
        /*023c*/ 	.word	0x000000b8
        /*0240*/ 	.short	0x0100
        /*0242*/ 	.byte	0x09
	.zero		1


	//   ....[24]....
        /*0244*/ 	.word	0x000009e0
        /*0248*/ 	.word	0x000000ff
        /*024c*/ 	.word	0x000000c0
        /*0250*/ 	.short	0x0100
        /*0252*/ 	.byte	0x09
	.zero		1


	//   ....[25]....
        /*0254*/ 	.word	0x000009f0
        /*0258*/ 	.word	0x000000ff
        /*025c*/ 	.word	0x000000c8
        /*0260*/ 	.short	0x0100
        /*0262*/ 	.byte	0x09
	.zero		1


	//   ....[26]....
        /*0264*/ 	.word	0x00001830
        /*0268*/ 	.word	0x00000057
        /*026c*/ 	.word	0x00000000
        /*0270*/ 	.short	0x010a
        /*0272*/ 	.byte	0x29
	.zero		1


	//   ....[27]....
        /*0274*/ 	.word	0x000019d0
        /*0278*/ 	.word	0x00000003
        /*027c*/ 	.word	0x00000000
        /*0280*/ 	.short	0x010a
        /*0282*/ 	.byte	0x3f
	.zero		1


	//   ....[28]....
        /*0284*/ 	.word	0x00001a10
        /*0288*/ 	.word	0x00000003
        /*028c*/ 	.word	0x00000000
        /*0290*/ 	.short	0x010a
        /*0292*/ 	.byte	0x3f
	.zero		1


	//   ....[29]....
        /*0294*/ 	.word	0x00002610
        /*0298*/ 	.word	0x000000ff
        /*029c*/ 	.word	0x00000000
        /*02a0*/ 	.short	0x010a
        /*02a2*/ 	.byte	0x04
	.zero		1


	//   ....[30]....
        /*02a4*/ 	.word	0x00002650
        /*02a8*/ 	.word	0x000000ff
        /*02ac*/ 	.word	0x00000000
        /*02b0*/ 	.short	0x010a
        /*02b2*/ 	.byte	0x04
	.zero		1


	//   ....[31]....
        /*02b4*/ 	.word	0x000031b0
        /*02b8*/ 	.word	0x00000005
        /*02bc*/ 	.word	0x00000000
        /*02c0*/ 	.short	0x0101
        /*02c2*/ 	.byte	0x3f
	.zero		1


	//   ....[32]....
        /*02c4*/ 	.word	0x000032b0
        /*02c8*/ 	.word	0x00000058
        /*02cc*/ 	.word	0x00000000
        /*02d0*/ 	.short	0x0101
        /*02d2*/ 	.byte	0x2a
	.zero		1


	//   ....[33]....
        /*02d4*/ 	.word	0x000033b0
        /*02d8*/ 	.word	0x00000003
        /*02dc*/ 	.word	0x00000000
        /*02e0*/ 	.short	0x0101
        /*02e2*/ 	.byte	0x3f
	.zero		1


	//   ....[34]....
        /*02e4*/ 	.word	0x00003470
        /*02e8*/ 	.word	0x00000057
        /*02ec*/ 	.word	0x00000010
        /*02f0*/ 	.short	0x010a
        /*02f2*/ 	.byte	0x29
	.zero		1


	//   ....[35]....
        /*02f4*/ 	.word	0x00006f30
        /*02f8*/ 	.word	0x0000005a
        /*02fc*/ 	.word	0x00000000
        /*0300*/ 	.short	0x0101
        /*0302*/ 	.byte	0x2a
	.zero		1


	//   ....[36]....
        /*0304*/ 	.word	0x000078c0
        /*0308*/ 	.word	0x0000000c
        /*030c*/ 	.word	0x00000050
        /*0310*/ 	.short	0x010a
        /*0312*/ 	.byte	0x3f
	.zero		1


	//   ....[37]....
        /*0314*/ 	.word	0x00007c90
        /*0318*/ 	.word	0x00000005
        /*031c*/ 	.word	0x000000d8
        /*0320*/ 	.short	0x0101
        /*0322*/ 	.byte	0x3f
	.zero		1


	//   ....[38]....
        /*0324*/ 	.word	0x00008410
        /*0328*/ 	.word	0x00000009
        /*032c*/ 	.word	0x00000000
        /*0330*/ 	.short	0x010a
        /*0332*/ 	.byte	0x3f
	.zero		1


	//   ....[39]....
        /*0334*/ 	.word	0x00008490
        /*0338*/ 	.word	0x00000008
        /*033c*/ 	.word	0x00000000
        /*0340*/ 	.short	0x010a
        /*0342*/ 	.byte	0x3f
	.zero		1


	//   ....[40]....
        /*0344*/ 	.word	0x00008520
        /*0348*/ 	.word	0x00000009
        /*034c*/ 	.word	0x00000000
        /*0350*/ 	.short	0x010a
        /*0352*/ 	.byte	0x3f
	.zero		1


	//   ....[41]....
        /*0354*/ 	.word	0x000085b0
        /*0358*/ 	.word	0x00000008
        /*035c*/ 	.word	0x00000000
        /*0360*/ 	.short	0x010a
        /*0362*/ 	.byte	0x3f
	.zero		1


	//   ....[42]....
        /*0364*/ 	.word	0x00008640
        /*0368*/ 	.word	0x00000009
        /*036c*/ 	.word	0x00000000
        /*0370*/ 	.short	0x010a
        /*0372*/ 	.byte	0x3f
	.zero		1


	//   ....[43]....
        /*0374*/ 	.word	0x000086d0
        /*0378*/ 	.word	0x00000008
        /*037c*/ 	.word	0x00000000
        /*0380*/ 	.short	0x010a
        /*0382*/ 	.byte	0x3f
	.zero		1


	//   ....[44]....
        /*0384*/ 	.word	0x00008760
        /*0388*/ 	.word	0x00000009
        /*038c*/ 	.word	0x00000000
        /*0390*/ 	.short	0x010a
        /*0392*/ 	.byte	0x3f
	.zero		1


	//   ....[45]....
        /*0394*/ 	.word	0x000087f0
        /*0398*/ 	.word	0x00000008
        /*039c*/ 	.word	0x00000000
        /*03a0*/ 	.short	0x010a
        /*03a2*/ 	.byte	0x3f
	.zero		1


	//   ....[46]....
        /*03a4*/ 	.word	0x00008880
        /*03a8*/ 	.word	0x0000000b
        /*03ac*/ 	.word	0x00000000
        /*03b0*/ 	.short	0x010a
        /*03b2*/ 	.byte	0x3f
	.zero		1


	//   ....[47]....
        /*03b4*/ 	.word	0x00008910
        /*03b8*/ 	.word	0x00000003
        /*03bc*/ 	.word	0x00000000
        /*03c0*/ 	.short	0x010a
        /*03c2*/ 	.byte	0x3f
	.zero		1


	//   ....[48]....
        /*03c4*/ 	.word	0x00008970
        /*03c8*/ 	.word	0x00000059
        /*03cc*/ 	.word	0x00000000
        /*03d0*/ 	.short	0x010a
        /*03d2*/ 	.byte	0x3f
	.zero		1


	//   ....[49]....
        /*03d4*/ 	.word	0x000089c0
        /*03d8*/ 	.word	0x00000003
        /*03dc*/ 	.word	0x00000000
        /*03e0*/ 	.short	0x010a
        /*03e2*/ 	.byte	0x3f
	.zero		1


	//   ....[50]....
        /*03e4*/ 	.word	0x00008a20
        /*03e8*/ 	.word	0x00000005
        /*03ec*/ 	.word	0x00000000
        /*03f0*/ 	.short	0x010a
        /*03f2*/ 	.byte	0x3f
	.zero		1


	//   ....[51]....
        /*03f4*/ 	.word	0x00008a70
        /*03f8*/ 	.word	0x00000059
        /*03fc*/ 	.word	0x00000010
        /*0400*/ 	.short	0x010a
        /*0402*/ 	.byte	0x3f
	.zero		1


	//   ....[52]....
        /*0404*/ 	.word	0x00008b40
        /*0408*/ 	.word	0x0000000c
        /*040c*/ 	.word	0x00000050
        /*0410*/ 	.short	0x010a
        /*0412*/ 	.byte	0x3f
	.zero		1


	//   ....[53]....
        /*0414*/ 	.word	0x00008c10
        /*0418*/ 	.word	0x00000009
        /*041c*/ 	.word	0x00000000
        /*0420*/ 	.short	0x010a
        /*0422*/ 	.byte	0x3f
	.zero		1


	//   ....[54]....
        /*0424*/ 	.word	0x00008c60
        /*0428*/ 	.word	0x00000008
        /*042c*/ 	.word	0x00000000
        /*0430*/ 	.short	0x010a
        /*0432*/ 	.byte	0x3f
	.zero		1


	//   ....[55]....
        /*0434*/ 	.word	0x00008cb0
        /*0438*/ 	.word	0x00000009
        /*043c*/ 	.word	0x00000000
        /*0440*/ 	.short	0x010a
        /*0442*/ 	.byte	0x3f
	.zero		1


	//   ....[56]....
        /*0444*/ 	.word	0x00008d00
        /*0448*/ 	.word	0x00000008
        /*044c*/ 	.word	0x00000000
        /*0450*/ 	.short	0x010a
        /*0452*/ 	.byte	0x3f
	.zero		1


	//   ....[57]....
        /*0454*/ 	.word	0x00008d50
        /*0458*/ 	.word	0x00000009
        /*045c*/ 	.word	0x00000000
        /*0460*/ 	.short	0x010a
        /*0462*/ 	.byte	0x3f
	.zero		1


	//   ....[58]....
        /*0464*/ 	.word	0x00008da0
        /*0468*/ 	.word	0x00000008
        /*046c*/ 	.word	0x00000000
        /*0470*/ 	.short	0x010a
        /*0472*/ 	.byte	0x3f
	.zero		1


	//   ....[59]....
        /*0474*/ 	.word	0x00008df0
        /*0478*/ 	.word	0x00000009
        /*047c*/ 	.word	0x00000000
        /*0480*/ 	.short	0x010a
        /*0482*/ 	.byte	0x3f
	.zero		1


	//   ....[60]....
        /*0484*/ 	.word	0x00008e40
        /*0488*/ 	.word	0x00000008
        /*048c*/ 	.word	0x00000000
        /*0490*/ 	.short	0x010a
        /*0492*/ 	.byte	0x3f
	.zero		1


	//   ....[61]....
        /*0494*/ 	.word	0x00008e90
        /*0498*/ 	.word	0x0000000b
        /*049c*/ 	.word	0x00000000
        /*04a0*/ 	.short	0x010a
        /*04a2*/ 	.byte	0x3f
	.zero		1


	//----- nvinfo : EIATTR_NUM_MBARRIERS
	.align		4
.L_37:
        /*04a4*/ 	.byte	0x03, 0x38
        /*04a6*/ 	.short	0x001a


	//----- nvinfo : EIATTR_EXIT_INSTR_OFFSETS
	.align		4
        /*04a8*/ 	.byte	0x04, 0x1c
        /*04aa*/ 	.short	(.L_39 - .L_38)


	//   ....[0]....
.L_38:
        /*04ac*/ 	.word	0x000014e0


	//   ....[1]....
        /*04b0*/ 	.word	0x00001540


	//   ....[2]....
        /*04b4*/ 	.word	0x000075c0


	//   ....[3]....
        /*04b8*/ 	.word	0x000075f0


	//   ....[4]....
        /*04bc*/ 	.word	0x00008960


	//----- nvinfo : EIATTR_MAX_THREADS
	.align		4
.L_39:
        /*04c0*/ 	.byte	0x04, 0x05
        /*04c2*/ 	.short	(.L_41 - .L_40)
.L_40:
        /*04c4*/ 	.word	0x00000180
        /*04c8*/ 	.word	0x00000001
        /*04cc*/ 	.word	0x00000001


	//----- nvinfo : EIATTR_CRS_STACK_SIZE
	.align		4
.L_41:
        /*04d0*/ 	.byte	0x04, 0x1e
        /*04d2*/ 	.short	(.L_43 - .L_42)
.L_42:
        /*04d4*/ 	.word	0x00000000


	//----- nvinfo : EIATTR_CBANK_PARAM_SIZE
	.align		4
.L_43:
        /*04d8*/ 	.byte	0x03, 0x19
        /*04da*/ 	.short	0x0470


	//----- nvinfo : EIATTR_PARAM_CBANK
	.align		4
        /*04dc*/ 	.byte	0x04, 0x0a
        /*04de*/ 	.short	(.L_45 - .L_44)
	.align		4
.L_44:
        /*04e0*/ 	.word	index@(.nv.constant0._ZN7cutlass13device_kernelINS_4gemm6kernel13GemmUniversalIN4cute5tupleIJiiiiEEENS1_10collective13CollectiveMmaINS1_34MainloopSm90TmaGmmaWarpSpecializedILi10ENS5_IJNS4_1CILi2EEENSA_ILi1EEESC_EEENS1_32KernelTmaWarpSpecializedPingpongEEENS5_IJNSA_ILi64EEENSA_ILi112EEESG_EEENS_10bfloat16_tENS5_IJlSC_lEEESJ_SK_NS4_8TiledMMAINS4_8MMA_AtomIJNS4_4SM904GMMA27MMA_64x16x16_F32BF16BF16_SSILNSO_5MajorE0ELSQ_0ELNSO_7ScaleInE1ELSR_1EEEEEENS4_6LayoutINS5_IJSC_SC_SC_EEENS5_IJNSA_ILi0EEESW_SW_EEEEENS5_IJNS4_10UnderscoreESZ_SZ_EEEEENS4_13SM90_TMA_LOADENS4_14ComposedLayoutINS4_7SwizzleILi3ELi4ELi3EEENS4_18smem_ptr_flag_bitsILi16EEENSU_INS5_IJNSA_ILi8EEESG_EEENS5_IJSG_SC_EEEEEEEvNS4_8identityENS4_23SM90_TMA_LOAD_MULTICASTES1C_vS1D_EENS_8epilogue10collective6detail29Sm90TmaWarpSpecializedAdapterINS1H_15DefaultEpilogueISJ_SK_SK_NS1G_6thread17LinearCombinationISJ_Li1EffLNS1L_9ScaleType4KindE0ELNS_15FloatRoundStyleE2ESJ_EENS1_15EpilogueDefaultEEEEEvvEEEEvNT_6ParamsE)
        /*04e4*/ 	.short	0x0210
        /*04e6*/ 	.short	0x0470


	//----- nvinfo : EIATTR_SW_WAR
	.align		4
.L_45:
        /*04e8*/ 	.byte	0x04, 0x36
        /*04ea*/ 	.short	(.L_47 - .L_46)
.L_46:
        /*04ec*/ 	.word	0x00000008
.L_47:


//--------------------- .nv.callgraph             --------------------------
	.section	.nv.callgraph,"",@"SHT_CUDA_CALLGRAPH"
	.align	4
	.sectionentsize	8
	.align		4
        /*0000*/ 	.word	0x00000000
	.align		4
        /*0004*/ 	.word	0xffffffff
	.align		4
        /*0008*/ 	.word	index@(_ZN7cutlass13device_kernelINS_4gemm6kernel13GemmUniversalIN4cute5tupleIJiiiiEEENS1_10collective13CollectiveMmaINS1_34MainloopSm90TmaGmmaWarpSpecializedILi10ENS5_IJNS4_1CILi2EEENSA_ILi1EEESC_EEENS1_32KernelTmaWarpSpecializedPingpongEEENS5_IJNSA_ILi64EEENSA_ILi112EEESG_EEENS_10bfloat16_tENS5_IJlSC_lEEESJ_SK_NS4_8TiledMMAINS4_8MMA_AtomIJNS4_4SM904GMMA27MMA_64x16x16_F32BF16BF16_SSILNSO_5MajorE0ELSQ_0ELNSO_7ScaleInE1ELSR_1EEEEEENS4_6LayoutINS5_IJSC_SC_SC_EEENS5_IJNSA_ILi0EEESW_SW_EEEEENS5_IJNS4_10UnderscoreESZ_SZ_EEEEENS4_13SM90_TMA_LOADENS4_14ComposedLayoutINS4_7SwizzleILi3ELi4ELi3EEENS4_18smem_ptr_flag_bitsILi16EEENSU_INS5_IJNSA_ILi8EEESG_EEENS5_IJSG_SC_EEEEEEEvNS4_8identityENS4_23SM90_TMA_LOAD_MULTICASTES1C_vS1D_EENS_8epilogue10collective6detail29Sm90TmaWarpSpecializedAdapterINS1H_15DefaultEpilogueISJ_SK_SK_NS1G_6thread17LinearCombinationISJ_Li1EffLNS1L_9ScaleType4KindE0ELNS_15FloatRoundStyleE2ESJ_EENS1_15EpilogueDefaultEEEEEvvEEEEvNT_6ParamsE)
	.align		4
        /*000c*/ 	.word	index@(__assertfail)
	.align		4
        /*0010*/ 	.word	0x00000000
	.align		4
        /*0014*/ 	.word	0xfffffffe
	.align		4
        /*0018*/ 	.word	0x00000000
	.align		4
        /*001c*/ 	.word	0xfffffffd
	.align		4
        /*0020*/ 	.word	0x00000000
	.align		4
        /*0024*/ 	.word	0xfffffffc


//--------------------- .nv.constant4             --------------------------
	.section	.nv.constant4,"a",@progbits
	.align	8
	.align		8
.nv.constant4:
        /*0000*/ 	.dword	__assertfail
	.align		8
        /*0008*/ 	.dword	__unnamed_1
	.align		8
        /*0010*/ 	.dword	_ZN39_INTERNAL_54781e5c_4_k_cu_91b6d571_33274cuda3std3__45__cpo5beginE
	.align		8
        /*0018*/ 	.dword	_ZN39_INTERNAL_54781e5c_4_k_cu_91b6d571_33274cuda3std3__45__cpo3endE
	.align		8
        /*0020*/ 	.dword	_ZN39_INTERNAL_54781e5c_4_k_cu_91b6d571_33274cuda3std3__45__cpo6cbeginE
	.align		8
        /*0028*/ 	.dword	_ZN39_INTERNAL_54781e5c_4_k_cu_91b6d571_33274cuda3std3__45__cpo4cendE
	.align		8
        /*0030*/ 	.dword	_ZN39_INTERNAL_54781e5c_4_k_cu_91b6d571_33274cuda3std3__441_GLOBAL__N__54781e5c_4_k_cu_91b6d571_33276ignoreE
	.align		8
        /*0038*/ 	.dword	_ZN39_INTERNAL_54781e5c_4_k_cu_91b6d571_33274cuda3std3__419piecewise_constructE
	.align		8
        /*0040*/ 	.dword	_ZN39_INTERNAL_54781e5c_4_k_cu_91b6d571_33274cuda3std3__48in_placeE
	.align		8
        /*0048*/ 	.dword	_ZN39_INTERNAL_54781e5c_4_k_cu_91b6d571_33274cuda3std6ranges3__45__cpo4swapE
	.align		8
        /*0050*/ 	.dword	_ZN39_INTERNAL_54781e5c_4_k_cu_91b6d571_33274cuda3std6ranges3__45__cpo9iter_moveE
	.align		8
        /*0058*/ 	.dword	_ZN39_INTERNAL_54781e5c_4_k_cu_91b6d571_33274cute7productE
	.align		8
        /*0060*/ 	.dword	_ZN39_INTERNAL_54781e5c_4_k_cu_91b6d571_33274cute1_E
	.align		8
        /*0068*/ 	.dword	$str$22
	.align		8
        /*0070*/ 	.dword	$str$23


//--------------------- .text._ZN7cutlass13device_kernelINS_4gemm6kernel13GemmUniversalIN4cute5tupleIJiiiiEEENS1_10collective13CollectiveMmaINS1_34MainloopSm90TmaGmmaWarpSpecializedILi10ENS5_IJNS4_1CILi2EEENSA_ILi1EEESC_EEENS1_32KernelTmaWarpSpecializedPingpongEEENS5_IJNSA_ILi64EEENSA_ILi112EEESG_EEENS_10bfloat16_tENS5_IJlSC_lEEESJ_SK_NS4_8TiledMMAINS4_8MMA_AtomIJNS4_4SM904GMMA27MMA_64x16x16_F32BF16BF16_SSILNSO_5MajorE0ELSQ_0ELNSO_7ScaleInE1ELSR_1EEEEEENS4_6LayoutINS5_IJSC_SC_SC_EEENS5_IJNSA_ILi0EEESW_SW_EEEEENS5_IJNS4_10UnderscoreESZ_SZ_EEEEENS4_13SM90_TMA_LOADENS4_14ComposedLayoutINS4_7SwizzleILi3ELi4ELi3EEENS4_18smem_ptr_flag_bitsILi16EEENSU_INS5_IJNSA_ILi8EEESG_EEENS5_IJSG_SC_EEEEEEEvNS4_8identityENS4_23SM90_TMA_LOAD_MULTICASTES1C_vS1D_EENS_8epilogue10collective6detail29Sm90TmaWarpSpecializedAdapterINS1H_15DefaultEpilogueISJ_SK_SK_NS1G_6thread17LinearCombinationISJ_Li1EffLNS1L_9ScaleType4KindE0ELNS_15FloatRoundStyleE2ESJ_EENS1_15EpilogueDefaultEEEEEvvEEEEvNT_6ParamsE --------------------------
	.section	.text._ZN7cutlass13device_kernelINS_4gemm6kernel13GemmUniversalIN4cute5tupleIJiiiiEEENS1_10collective13CollectiveMmaINS1_34MainloopSm90TmaGmmaWarpSpecializedILi10ENS5_IJNS4_1CILi2EEENSA_ILi1EEESC_EEENS1_32KernelTmaWarpSpecializedPingpongEEENS5_IJNSA_ILi64EEENSA_ILi112EEESG_EEENS_10bfloat16_tENS5_IJlSC_lEEESJ_SK_NS4_8TiledMMAINS4_8MMA_AtomIJNS4_4SM904GMMA27MMA_64x16x16_F32BF16BF16_SSILNSO_5MajorE0ELSQ_0ELNSO_7ScaleInE1ELSR_1EEEEEENS4_6LayoutINS5_IJSC_SC_SC_EEENS5_IJNSA_ILi0EEESW_SW_EEEEENS5_IJNS4_10UnderscoreESZ_SZ_EEEEENS4_13SM90_TMA_LOADENS4_14ComposedLayoutINS4_7SwizzleILi3ELi4ELi3EEENS4_18smem_ptr_flag_bitsILi16EEENSU_INS5_IJNSA_ILi8EEESG_EEENS5_IJSG_SC_EEEEEEEvNS4_8identityENS4_23SM90_TMA_LOAD_MULTICASTES1C_vS1D_EENS_8epilogue10collective6detail29Sm90TmaWarpSpecializedAdapterINS1H_15DefaultEpilogueISJ_SK_SK_NS1G_6thread17LinearCombinationISJ_Li1EffLNS1L_9ScaleType4KindE0ELNS_15FloatRoundStyleE2ESJ_EENS1_15EpilogueDefaultEEEEEvvEEEEvNT_6ParamsE,"ax",@progbits
	.align	128
.text._ZN7cutlass13device_kernelINS_4gemm6kernel13GemmUniversalIN4cute5tupleIJiiiiEEENS1_10collective13CollectiveMmaINS1_34MainloopSm90TmaGmmaWarpSpecializedILi10ENS5_IJNS4_1CILi2EEENSA_ILi1EEESC_EEENS1_32KernelTmaWarpSpecializedPingpongEEENS5_IJNSA_ILi64EEENSA_ILi112EEESG_EEENS_10bfloat16_tENS5_IJlSC_lEEESJ_SK_NS4_8TiledMMAINS4_8MMA_AtomIJNS4_4SM904GMMA27MMA_64x16x16_F32BF16BF16_SSILNSO_5MajorE0ELSQ_0ELNSO_7ScaleInE1ELSR_1EEEEEENS4_6LayoutINS5_IJSC_SC_SC_EEENS5_IJNSA_ILi0EEESW_SW_EEEEENS5_IJNS4_10UnderscoreESZ_SZ_EEEEENS4_13SM90_TMA_LOADENS4_14ComposedLayoutINS4_7SwizzleILi3ELi4ELi3EEENS4_18smem_ptr_flag_bitsILi16EEENSU_INS5_IJNSA_ILi8EEESG_EEENS5_IJSG_SC_EEEEEEEvNS4_8identityENS4_23SM90_TMA_LOAD_MULTICASTES1C_vS1D_EENS_8epilogue10collective6detail29Sm90TmaWarpSpecializedAdapterINS1H_15DefaultEpilogueISJ_SK_SK_NS1G_6thread17LinearCombinationISJ_Li1EffLNS1L_9ScaleType4KindE0ELNS_15FloatRoundStyleE2ESJ_EENS1_15EpilogueDefaultEEEEEvvEEEEvNT_6ParamsE:
        .type           _ZN7cutlass13device_kernelINS_4gemm6kernel13GemmUniversalIN4cute5tupleIJiiiiEEENS1_10collective13CollectiveMmaINS1_34MainloopSm90TmaGmmaWarpSpecializedILi10ENS5_IJNS4_1CILi2EEENSA_ILi1EEESC_EEENS1_32KernelTmaWarpSpecializedPingpongEEENS5_IJNSA_ILi64EEENSA_ILi112EEESG_EEENS_10bfloat16_tENS5_IJlSC_lEEESJ_SK_NS4_8TiledMMAINS4_8MMA_AtomIJNS4_4SM904GMMA27MMA_64x16x16_F32BF16BF16_SSILNSO_5MajorE0ELSQ_0ELNSO_7ScaleInE1ELSR_1EEEEEENS4_6LayoutINS5_IJSC_SC_SC_EEENS5_IJNSA_ILi0EEESW_SW_EEEEENS5_IJNS4_10UnderscoreESZ_SZ_EEEEENS4_13SM90_TMA_LOADENS4_14ComposedLayoutINS4_7SwizzleILi3ELi4ELi3EEENS4_18smem_ptr_flag_bitsILi16EEENSU_INS5_IJNSA_ILi8EEESG_EEENS5_IJSG_SC_EEEEEEEvNS4_8identityENS4_23SM90_TMA_LOAD_MULTICASTES1C_vS1D_EENS_8epilogue10collective6detail29Sm90TmaWarpSpecializedAdapterINS1H_15DefaultEpilogueISJ_SK_SK_NS1G_6thread17LinearCombinationISJ_Li1EffLNS1L_9ScaleType4KindE0ELNS_15FloatRoundStyleE2ESJ_EENS1_15EpilogueDefaultEEEEEvvEEEEvNT_6ParamsE,@function
        .size           _ZN7cutlass13device_kernelINS_4gemm6kernel13GemmUniversalIN4cute5tupleIJiiiiEEENS1_10collective13CollectiveMmaINS1_34MainloopSm90TmaGmmaWarpSpecializedILi10ENS5_IJNS4_1CILi2EEENSA_ILi1EEESC_EEENS1_32KernelTmaWarpSpecializedPingpongEEENS5_IJNSA_ILi64EEENSA_ILi112EEESG_EEENS_10bfloat16_tENS5_IJlSC_lEEESJ_SK_NS4_8TiledMMAINS4_8MMA_AtomIJNS4_4SM904GMMA27MMA_64x16x16_F32BF16BF16_SSILNSO_5MajorE0ELSQ_0ELNSO_7ScaleInE1ELSR_1EEEEEENS4_6LayoutINS5_IJSC_SC_SC_EEENS5_IJNSA_ILi0EEESW_SW_EEEEENS5_IJNS4_10UnderscoreESZ_SZ_EEEEENS4_13SM90_TMA_LOADENS4_14ComposedLayoutINS4_7SwizzleILi3ELi4ELi3EEENS4_18smem_ptr_flag_bitsILi16EEENSU_INS5_IJNSA_ILi8EEESG_EEENS5_IJSG_SC_EEEEEEEvNS4_8identityENS4_23SM90_TMA_LOAD_MULTICASTES1C_vS1D_EENS_8epilogue10collective6detail29Sm90TmaWarpSpecializedAdapterINS1H_15DefaultEpilogueISJ_SK_SK_NS1G_6thread17LinearCombinationISJ_Li1EffLNS1L_9ScaleType4KindE0ELNS_15FloatRoundStyleE2ESJ_EENS1_15EpilogueDefaultEEEEEvvEEEEvNT_6ParamsE,(.L_x_198 - _ZN7cutlass13device_kernelINS_4gemm6kernel13GemmUniversalIN4cute5tupleIJiiiiEEENS1_10collective13CollectiveMmaINS1_34MainloopSm90TmaGmmaWarpSpecializedILi10ENS5_IJNS4_1CILi2EEENSA_ILi1EEESC_EEENS1_32KernelTmaWarpSpecializedPingpongEEENS5_IJNSA_ILi64EEENSA_ILi112EEESG_EEENS_10bfloat16_tENS5_IJlSC_lEEESJ_SK_NS4_8TiledMMAINS4_8MMA_AtomIJNS4_4SM904GMMA27MMA_64x16x16_F32BF16BF16_SSILNSO_5MajorE0ELSQ_0ELNSO_7ScaleInE1ELSR_1EEEEEENS4_6LayoutINS5_IJSC_SC_SC_EEENS5_IJNSA_ILi0EEESW_SW_EEEEENS5_IJNS4_10UnderscoreESZ_SZ_EEEEENS4_13SM90_TMA_LOADENS4_14ComposedLayoutINS4_7SwizzleILi3ELi4ELi3EEENS4_18smem_ptr_flag_bitsILi16EEENSU_INS5_IJNSA_ILi8EEESG_EEENS5_IJSG_SC_EEEEEEEvNS4_8identityENS4_23SM90_TMA_LOAD_MULTICASTES1C_vS1D_EENS_8epilogue10collective6detail29Sm90TmaWarpSpecializedAdapterINS1H_15DefaultEpilogueISJ_SK_SK_NS1G_6thread17LinearCombinationISJ_Li1EffLNS1L_9ScaleType4KindE0ELNS_15FloatRoundStyleE2ESJ_EENS1_15EpilogueDefaultEEEEEvvEEEEvNT_6ParamsE)
        .other          _ZN7cutlass13device_kernelINS_4gemm6kernel13GemmUniversalIN4cute5tupleIJiiiiEEENS1_10collective13CollectiveMmaINS1_34MainloopSm90TmaGmmaWarpSpecializedILi10ENS5_IJNS4_1CILi2EEENSA_ILi1EEESC_EEENS1_32KernelTmaWarpSpecializedPingpongEEENS5_IJNSA_ILi64EEENSA_ILi112EEESG_EEENS_10bfloat16_tENS5_IJlSC_lEEESJ_SK_NS4_8TiledMMAINS4_8MMA_AtomIJNS4_4SM904GMMA27MMA_64x16x16_F32BF16BF16_SSILNSO_5MajorE0ELSQ_0ELNSO_7ScaleInE1ELSR_1EEEEEENS4_6LayoutINS5_IJSC_SC_SC_EEENS5_IJNSA_ILi0EEESW_SW_EEEEENS5_IJNS4_10UnderscoreESZ_SZ_EEEEENS4_13SM90_TMA_LOADENS4_14ComposedLayoutINS4_7SwizzleILi3ELi4ELi3EEENS4_18smem_ptr_flag_bitsILi16EEENSU_INS5_IJNSA_ILi8EEESG_EEENS5_IJSG_SC_EEEEEEEvNS4_8identityENS4_23SM90_TMA_LOAD_MULTICASTES1C_vS1D_EENS_8epilogue10collective6detail29Sm90TmaWarpSpecializedAdapterINS1H_15DefaultEpilogueISJ_SK_SK_NS1G_6thread17LinearCombinationISJ_Li1EffLNS1L_9ScaleType4KindE0ELNS_15FloatRoundStyleE2ESJ_EENS1_15EpilogueDefaultEEEEEvvEEEEvNT_6ParamsE,@"STO_CUDA_ENTRY STV_DEFAULT"
_ZN7cutlass13device_kernelINS_4gemm6kernel13GemmUniversalIN4cute5tupleIJiiiiEEENS1_10collective13CollectiveMmaINS1_34MainloopSm90TmaGmmaWarpSpecializedILi10ENS5_IJNS4_1CILi2EEENSA_ILi1EEESC_EEENS1_32KernelTmaWarpSpecializedPingpongEEENS5_IJNSA_ILi64EEENSA_ILi112EEESG_EEENS_10bfloat16_tENS5_IJlSC_lEEESJ_SK_NS4_8TiledMMAINS4_8MMA_AtomIJNS4_4SM904GMMA27MMA_64x16x16_F32BF16BF16_SSILNSO_5MajorE0ELSQ_0ELNSO_7ScaleInE1ELSR_1EEEEEENS4_6LayoutINS5_IJSC_SC_SC_EEENS5_IJNSA_ILi0EEESW_SW_EEEEENS5_IJNS4_10UnderscoreESZ_SZ_EEEEENS4_13SM90_TMA_LOADENS4_14ComposedLayoutINS4_7SwizzleILi3ELi4ELi3EEENS4_18smem_ptr_flag_bitsILi16EEENSU_INS5_IJNSA_ILi8EEESG_EEENS5_IJSG_SC_EEEEEEEvNS4_8identityENS4_23SM90_TMA_LOAD_MULTICASTES1C_vS1D_EENS_8epilogue10collective6detail29Sm90TmaWarpSpecializedAdapterINS1H_15DefaultEpilogueISJ_SK_SK_NS1G_6thread17LinearCombinationISJ_Li1EffLNS1L_9ScaleType4KindE0ELNS_15FloatRoundStyleE2ESJ_EENS1_15EpilogueDefaultEEEEEvvEEEEvNT_6ParamsE:
[----:B------:R-:W0:Y:S02]  /*0000*/  LDC R1, c[0x0][0x28] ;  /* 0x00000a00ff017b82 */ /* 0x000e240000000800 */
[----:B0-----:R-:W-:Y:S01]  /*0010*/  VIADD R1, R1, 0xfffffff8 ;  /* 0xfffffff801017836 */ /* 0x001fe20000000000 */
[----:B------:R-:W0:Y:S01]  /*0020*/  S2R R4, SR_TID.X ;  /* 0x0000000000047919 */ /* 0x000e220000002100 */
[----:B------:R-:W-:Y:S01]  /*0030*/  ELECT P0, URZ, PT ;  /* 0x00000000003f782f */ /* 0x000fe20003800000 */
[----:B------:R-:W-:Y:S01]  /*0040*/  BSSY B0, `(.L_x_0) ;  /* 0x000000f000007945 */ /* 0x000fe20003800000 */
[--C-:B0-----:R-:W-:Y:S02]  /*0050*/  SHF.R.U32.HI R2, RZ, 0x5, R4.reuse ;  /* 0x00000005ff027819 */ /* 0x101fe40000011604 */
[----:B------:R-:W-:-:S03]  /*0060*/  SHF.R.U32.HI R7, RZ, 0x7, R4 ;  /* 0x00000007ff077819 */ /* 0x000fc60000011604 */
[----:B------:R-:W0:Y:S04]  /*0070*/  SHFL.IDX PT, R5, R2, RZ, 0x1f ;  /* 0x00001fff02057589 */ /* 0x000e2800000e0000 */
[----:B------:R1:W2:Y:S01]  /*0080*/  SHFL.IDX PT, R10, R7, RZ, 0x1f ;  /* 0x00001fff070a7589 */ /* 0x0002a200000e0000 */
[----:B0-----:R-:W-:-:S13]  /*0090*/  ISETP.NE.OR P0, PT, R5, RZ, !P0 ;  /* 0x000000ff0500720c */ /* 0x001fda0004705670 */
[----:B-12---:R-:W-:Y:S05]  /*00a0*/  @P0 BRA `(.L_x_1) ;  /* 0x0000000000200947 */ /* 0x006fea0003800000 */
[----:B------:R-:W-:Y:S02]  /*00b0*/  ULDC.64 UR4, c[0x0][0x198] ;  /* 0x0000660000047ab9 */ /* 0x000fe40000000a00 */
[----:B------:R-:W-:Y:S02]  /*00c0*/  UIADD3 UR6, UP0, UR4, 0xf0, URZ ;  /* 0x000000f004067890 */ /* 0x000fe4000ff1e03f */
[----:B------:R-:W-:Y:S02]  /*00d0*/  UIADD3 UR4, UP1, UR4, 0x1f0, URZ ;  /* 0x000001f004047890 */ /* 0x000fe4000ff3e03f */
[----:B------:R-:W-:Y:S02]  /*00e0*/  UIADD3.X UR7, URZ, UR5, URZ, UP0, !UPT ;  /* 0x000000053f077290 */ /* 0x000fe400087fe43f */
[----:B------:R-:W-:-:S07]  /*00f0*/  UIADD3.X UR5, URZ, UR5, URZ, UP1, !UPT ;  /* 0x000000053f057290 */ /* 0x000fce0008ffe43f */
[----:B------:R0:W-:Y:S02]  /*0100*/  UTMACCTL.PF [UR6] ;  /* 0x00000000060079b9 */ /* 0x0001e40008040000 */
[----:B------:R0:W-:Y:S02]  /*0110*/  UTMACCTL.PF [UR4] ;  /* 0x00000000040079b9 */ /* 0x0001e40008040000 */
[----:B0-----:R-:W-:Y:S01]  /*0120*/  NOP ;  /* 0x0000000000007918 */ /* 0x001fe20000000000 */
.L_x_1:
[----:B------:R-:W-:Y:S05]  /*0130*/  BSYNC B0 ;  /* 0x0000000000007941 */ /* 0x000fea0003800000 */
.L_x_0:
[----:B------:R-:W0:Y:S01]  /*0140*/  SHFL.IDX PT, R8, R2, RZ, 0x1f ;  /* 0x00001fff02087589 */ /* 0x000e2200000e0000 */
[----:B------:R-:W-:-:S04]  /*0150*/  SHF.R.S32.HI R3, RZ, 0x1f, R4 ;  /* 0x0000001fff037819 */ /* 0x000fc80000011404 */
[----:B------:R-:W-:Y:S02]  /*0160*/  LEA.HI R3, R3, R4, RZ, 0x7 ;  /* 0x0000000403037211 */ /* 0x000fe400078f38ff */
[----:B0-----:R-:W-:-:S13]  /*0170*/  ISETP.NE.AND P0, PT, R8, RZ, PT ;  /* 0x000000ff0800720c */ /* 0x001fda0003f05270 */
[----:B------:R-:W-:Y:S05]  /*0180*/  @P0 BRA `(.L_x_2) ;  /* 0x0000000000940947 */ /* 0x000fea0003800000 */
[----:B------:R-:W-:Y:S01]  /*0190*/  ELECT P0, URZ, PT ;  /* 0x00000000003f782f */ /* 0x000fe20003800000 */
[----:B------:R-:W-:-:S12]  /*01a0*/  BSSY B0, `(.L_x_2) ;  /* 0x0000023000007945 */ /* 0x000fd80003800000 */
[----:B------:R-:W-:Y:S05]  /*01b0*/  @!P0 BRA `(.L_x_3) ;  /* 0x0000000000848947 */ /* 0x000fea0003800000 */
[----:B------:R-:W0:Y:S01]  /*01c0*/  S2UR UR8, SR_CgaCtaId ;  /* 0x00000000000879c3 */ /* 0x000e220000008800 */
[----:B------:R-:W-:Y:S01]  /*01d0*/  UMOV UR4, 0x400 ;  /* 0x0000040000047882 */ /* 0x000fe20000000000 */
[----:B------:R-:W-:Y:S01]  /*01e0*/  UMOV UR5, 0x1 ;  /* 0x0000000100057882 */ /* 0x000fe20000000000 */
[----:B------:R-:W-:Y:S02]  /*01f0*/  UMOV UR6, 0x2 ;  /* 0x0000000200067882 */ /* 0x000fe40000000000 */
[----:B------:R-:W-:-:S04]  /*0200*/  UIADD3 UR6, -UR6, 0x100000, URZ ;  /* 0x0010000006067890 */ /* 0x000fc8000fffe13f */
[----:B------:R-:W-:Y:S02]  /*0210*/  USHF.L.U32 UR7, UR6, 0xb, URZ ;  /* 0x0000000b06077899 */ /* 0x000fe4000800063f */
[----:B------:R-:W-:Y:S02]  /*0220*/  USHF.L.U32 UR6, UR6, 0x1, URZ ;  /* 0x0000000106067899 */ /* 0x000fe4000800063f */
[----:B0-----:R-:W-:Y:S02]  /*0230*/  ULEA UR8, UR8, UR4, 0x18 ;  /* 0x0000000408087291 */ /* 0x001fe4000f8ec03f */
[----:B------:R-:W-:-:S04]  /*0240*/  UIADD3 UR4, -UR5, 0x100000, URZ ;  /* 0x0010000005047890 */ /* 0x000fc8000fffe13f */
[----:B------:R-:W-:Y:S02]  /*0250*/  USHF.L.U32 UR5, UR4, 0xb, URZ ;  /* 0x0000000b04057899 */ /* 0x000fe4000800063f */
[----:B------:R-:W-:Y:S01]  /*0260*/  USHF.L.U32 UR4, UR4, 0x1, URZ ;  /* 0x0000000104047899 */ /* 0x000fe2000800063f */
[----:B------:R-:W0:Y:S11]  /*0270*/  FENCE.VIEW.ASYNC.S ;  /* 0x00000000000073c6 */ /* 0x000e360000000000 */
[----:B0-----:R0:W1:Y:S01]  /*0280*/  SYNCS.EXCH.64 URZ, [UR8], UR4 ;  /* 0x00000004083f75b2 */ /* 0x0010620008000100 */
[----:B------:R0:W2:Y:S01]  /*0290*/  SYNCS.EXCH.64 URZ, [UR8+0x50], UR6 ;  /* 0x00005006083f75b2 */ /* 0x0000a20008000100 */
[----:B------:R0:W3:Y:S01]  /*02a0*/  SYNCS.EXCH.64 URZ, [UR8+0x8], UR4 ;  /* 0x00000804083f75b2 */ /* 0x0000e20008000100 */
[----:B------:R0:W4:Y:S01]  /*02b0*/  SYNCS.EXCH.64 URZ, [UR8+0x58], UR6 ;  /* 0x00005806083f75b2 */ /* 0x0001220008000100 */
[----:B------:R0:W0:Y:S01]  /*02c0*/  SYNCS.EXCH.64 URZ, [UR8+0x10], UR4 ;  /* 0x00001004083f75b2 */ /* 0x0000220008000100 */
        /* <DEDUP_REMOVED lines=15> */
[----:B------:R-:W-:Y:S01]  /*03c0*/  NOP ;  /* 0x0000000000007918 */ /* 0x000fe20000000000 */
.L_x_3:
[----:B0-----:R-:W-:Y:S05]  /*03d0*/  BSYNC B0 ;  /* 0x0000000000007941 */ /* 0x001fea0003800000 */
.L_x_2:
[----:B------:R-:W0:Y:S01]  /*03e0*/  SHFL.IDX PT, R13, R2, RZ, 0x1f ;  /* 0x00001fff020d7589 */ /* 0x000e2200000e0000 */
[----:B------:R-:W5:Y:S01]  /*03f0*/  S2UR UR12, SR_CTAID.X ;  /* 0x00000000000c79c3 */ /* 0x000f620000002500 */
[----:B------:R-:W-:Y:S02]  /*0400*/  LOP3.LUT R3, R3, 0xffffff80, RZ, 0xc0, !PT ;  /* 0xffffff8003037812 */ /* 0x000fe400078ec0ff */
[----:B------:R-:W-:Y:S01]  /*0410*/  ELECT P0, URZ, PT ;  /* 0x00000000003f782f */ /* 0x000fe20003800000 */
[----:B------:R1:W2:Y:S01]  /*0420*/  SHFL.IDX PT, R12, R2, RZ, 0x1f ;  /* 0x00001fff020c7589 */ /* 0x0002a200000e0000 */
[----:B------:R-:W-:Y:S01]  /*0430*/  ELECT P1, URZ, PT ;  /* 0x00000000003f782f */ /* 0x000fe20003820000 */
[----:B------:R-:W-:Y:S01]  /*0440*/  NOP ;  /* 0x0000000000007918 */ /* 0x000fe20000000000 */
[----:B------:R-:W-:Y:S01]  /*0450*/  IMAD.IADD R3, R4, 0x1, -R3 ;  /* 0x0000000104037824 */ /* 0x000fe200078e0a03 */
[----:B------:R-:W3:Y:S01]  /*0460*/  S2R R6, SR_CTAID.Y ;  /* 0x0000000000067919 */ /* 0x000ee20000002600 */
[----:B------:R-:W-:Y:S01]  /*0470*/  ULDC UR4, c[0x0][0x150] ;  /* 0x0000540000047ab9 */ /* 0x000fe20000000800 */
[----:B------:R-:W4:Y:S01]  /*0480*/  LDC R14, c[0x0][0x144] ;  /* 0x00005100ff0e7b82 */ /* 0x000f220000000800 */
[----:B------:R-:W-:Y:S01]  /*0490*/  UMOV UR11, 0x80 ;  /* 0x00000080000b7882 */ /* 0x000fe20000000000 */
[----:B------:R-:W-:Y:S01]  /*04a0*/  SHF.R.S32.HI R0, RZ, 0x1f, R3 ;  /* 0x0000001fff007819 */ /* 0x000fe20000011403 */
[----:B------:R-:W-:Y:S01]  /*04b0*/  NOP ;  /* 0x0000000000007918 */ /* 0x000fe20000000000 */
[C---:B------:R-:W-:Y:S01]  /*04c0*/  VIADD R35, R10.reuse, 0xffffffff ;  /* 0xffffffff0a237836 */ /* 0x040fe20000000000 */
[----:B------:R-:W-:Y:S01]  /*04d0*/  ISETP.NE.AND P4, PT, R10, RZ, PT ;  /* 0x000000ff0a00720c */ /* 0x000fe20003f85270 */
[----:B------:R-:W-:Y:S01]  /*04e0*/  IMAD.MOV.U32 R81, RZ, RZ, 0x1 ;  /* 0x00000001ff517424 */ /* 0x000fe200078e00ff */
[----:B------:R-:W-:Y:S01]  /*04f0*/  LEA.HI R9, R0, R3, RZ, 0x3 ;  /* 0x0000000300097211 */ /* 0x000fe200078f18ff */
[----:B------:R-:W4:Y:S01]  /*0500*/  LDC R15, c[0x0][0x140] ;  /* 0x00005000ff0f7b82 */ /* 0x000f220000000800 */
[----:B------:R-:W-:-:S02]  /*0510*/  ISETP.GE.U32.AND P6, PT, R35, 0x2, PT ;  /* 0x000000022300780c */ /* 0x000fc40003fc6070 */
[--C-:B------:R-:W-:Y:S02]  /*0520*/  SHF.R.S32.HI R11, RZ, 0x3, R9.reuse ;  /* 0x00000003ff0b7819 */ /* 0x100fe40000011409 */
[----:B-1----:R-:W-:Y:S02]  /*0530*/  SHF.R.S32.HI R2, RZ, 0x1f, R9 ;  /* 0x0000001fff027819 */ /* 0x002fe40000011409 */
[----:B------:R-:W-:Y:S01]  /*0540*/  SHF.R.S32.HI R9, RZ, 0x1f, R8 ;  /* 0x0000001fff097819 */ /* 0x000fe20000011408 */
[----:B------:R-:W1:Y:S01]  /*0550*/  LDC R25, c[0x0][0x148] ;  /* 0x00005200ff197b82 */ /* 0x000e620000000800 */
[----:B0-----:R-:W-:Y:S02]  /*0560*/  ISETP.NE.OR P0, PT, R13, RZ, !P0 ;  /* 0x000000ff0d00720c */ /* 0x001fe40004705670 */
[----:B-----5:R-:W-:Y:S02]  /*0570*/  I2FP.F32.U32 R13, UR12 ;  /* 0x0000000c000d7c45 */ /* 0x020fe40008201000 */
[----:B------:R-:W-:-:S02]  /*0580*/  LEA.HI R2, R2, R11, RZ, 0x2 ;  /* 0x0000000b02027211 */ /* 0x000fc400078f10ff */
[----:B------:R-:W-:Y:S01]  /*0590*/  LEA.HI R9, R9, R8, RZ, 0x2 ;  /* 0x0000000809097211 */ /* 0x000fe200078f10ff */
[----:B------:R-:W-:Y:S01]  /*05a0*/  FMUL R13, R13, UR4 ;  /* 0x000000040d0d7c20 */ /* 0x000fe20008400000 */
[----:B--2---:R-:W-:Y:S01]  /*05b0*/  ISETP.NE.OR P1, PT, R12, RZ, !P1 ;  /* 0x000000ff0c00720c */ /* 0x004fe20004f25670 */
[----:B------:R-:W-:Y:S01]  /*05c0*/  ULDC UR4, c[0x0][0x154] ;  /* 0x0000550000047ab9 */ /* 0x000fe20000000800 */
[----:B------:R-:W-:Y:S02]  /*05d0*/  LOP3.LUT R12, R2, 0xfffffffc, RZ, 0xc0, !PT ;  /* 0xfffffffc020c7812 */ /* 0x000fe400078ec0ff */
[----:B------:R-:W-:Y:S01]  /*05e0*/  LOP3.LUT R9, R9, 0x3ffffffc, RZ, 0xc0, !PT ;  /* 0x3ffffffc09097812 */ /* 0x000fe200078ec0ff */
[----:B------:R-:W0:Y:S01]  /*05f0*/  F2I.U32.TRUNC.NTZ R13, R13 ;  /* 0x0000000d000d7305 */ /* 0x000e22000020f000 */
[----:B------:R-:W-:Y:S01]  /*0600*/  SHF.R.S32.HI R2, RZ, 0x1f, R5 ;  /* 0x0000001fff027819 */ /* 0x000fe20000011405 */
[----:B------:R-:W-:Y:S01]  /*0610*/  IMAD.IADD R12, R11, 0x1, -R12 ;  /* 0x000000010b0c7824 */ /* 0x000fe200078e0a0c */
[----:B------:R-:W-:Y:S01]  /*0620*/  VOTEU.ALL UP1, P0 ;  /* 0x00000000003f7886 */ /* 0x000fe20000020000 */
[----:B------:R-:W-:Y:S01]  /*0630*/  IMAD.IADD R9, R8, 0x1, -R9 ;  /* 0x0000000108097824 */ /* 0x000fe200078e0a09 */
[----:B------:R-:W-:Y:S01]  /*0640*/  LEA.HI R2, R2, R5, RZ, 0x2 ;  /* 0x0000000502027211 */ /* 0x000fe200078f10ff */
[----:B------:R-:W-:Y:S01]  /*0650*/  VOTEU.ALL UP0, P0 ;  /* 0x00000000003f7886 */ /* 0x000fe20000000000 */
[----:B---3--:R-:W-:Y:S01]  /*0660*/  I2FP.F32.U32 R8, R6 ;  /* 0x0000000600087245 */ /* 0x008fe20000201000 */
[----:B------:R-:W-:Y:S01]  /*0670*/  IMAD R9, R9, 0x4, R12 ;  /* 0x0000000409097824 */ /* 0x000fe200078e020c */
[----:B------:R-:W-:Y:S01]  /*0680*/  LOP3.LUT R2, R2, 0xfffffffc, RZ, 0xc0, !PT ;  /* 0xfffffffc02027812 */ /* 0x000fe200078ec0ff */
[----:B------:R-:W-:Y:S01]  /*0690*/  VOTEU.ALL UP2, P1 ;  /* 0x00000000003f7886 */ /* 0x000fe20000840000 */
[----:B------:R-:W2:Y:S01]  /*06a0*/  @!UP1 S2UR UR7, SR_CgaCtaId ;  /* 0x00000000000799c3 */ /* 0x000ea20000008800 */
[----:B------:R-:W-:Y:S01]  /*06b0*/  FMUL R8, R8, UR4 ;  /* 0x0000000408087c20 */ /* 0x000fe20008400000 */
[----:B------:R-:W-:Y:S01]  /*06c0*/  IMAD.SHL.U32 R80, R9, 0x4, RZ ;  /* 0x0000000409507824 */ /* 0x000fe200078e00ff */
[----:B------:R-:W-:Y:S01]  /*06d0*/  UMOV UR4, 0x20 ;  /* 0x0000002000047882 */ /* 0x000fe20000000000 */
[----:B------:R-:W-:Y:S01]  /*06e0*/  IMAD.IADD R5, R5, 0x1, -R2 ;  /* 0x0000000105057824 */ /* 0x000fe200078e0a02 */
[----:B------:R-:W-:Y:S01]  /*06f0*/  LEA.HI R2, R9, R9, RZ, 0x1 ;  /* 0x0000000909027211 */ /* 0x000fe200078f08ff */
[----:B0-----:R-:W-:Y:S01]  /*0700*/  IMAD.MOV R13, RZ, RZ, -R13 ;  /* 0x000000ffff0d7224 */ /* 0x001fe200078e0a0d */
[----:B------:R-:W0:Y:S01]  /*0710*/  F2I.U32.TRUNC.NTZ R8, R8 ;  /* 0x0000000800087305 */ /* 0x000e22000020f000 */
[----:B------:R-:W3:Y:S01]  /*0720*/  @!UP2 S2UR UR10, SR_CgaCtaId ;  /* 0x00000000000aa9c3 */ /* 0x000ee20000008800 */
[----:B------:R-:W-:Y:S01]  /*0730*/  LOP3.LUT R2, R2, 0xfffffffe, RZ, 0xc0, !PT ;  /* 0xfffffffe02027812 */ /* 0x000fe200078ec0ff */
[----:B----4-:R-:W-:Y:S01]  /*0740*/  IMAD R21, R14, R13, UR12 ;  /* 0x0000000c0e157e24 */ /* 0x010fe2000f8e020d */
[----:B------:R-:W-:Y:S01]  /*0750*/  @!UP1 UMOV UR6, 0x400 ;  /* 0x0000040000069882 */ /* 0x000fe20000000000 */
[----:B------:R-:W-:-:S04]  /*0760*/  @!UP1 UIADD3 UR4, -UR4, 0x100000, URZ ;  /* 0x0010000004049890 */ /* 0x000fc8000fffe13f */
[----:B------:R-:W-:Y:S02]  /*0770*/  @!UP1 USHF.L.U32 UR5, UR4, 0xb, URZ ;  /* 0x0000000b04059899 */ /* 0x000fe4000800063f */
[----:B------:R-:W-:Y:S01]  /*0780*/  @!UP1 USHF.L.U32 UR4, UR4, 0x1, URZ ;  /* 0x0000000104049899 */ /* 0x000fe2000800063f */
[C---:B------:R-:W-:Y:S01]  /*0790*/  LOP3.LUT R80, R9.reuse, 0xc, R80, 0x78, !PT ;  /* 0x0000000c09507812 */ /* 0x040fe200078e7850 */
[----:B------:R-:W-:Y:S01]  /*07a0*/  IMAD.IADD R2, R9, 0x1, -R2 ;  /* 0x0000000109027824 */ /* 0x000fe200078e0a02 */
[----:B------:R-:W-:Y:S01]  /*07b0*/  @!UP2 UMOV UR9, 0x400 ;  /* 0x000004000009a882 */ /* 0x000fe20000000000 */
[----:B------:R-:W-:Y:S01]  /*07c0*/  VOTEU.ALL UP3, P1 ;  /* 0x00000000003f7886 */ /* 0x000fe20000860000 */
[----:B------:R-:W-:Y:S01]  /*07d0*/  VOTEU.ALL UP4, P1 ;  /* 0x00000000003f7886 */ /* 0x000fe20000880000 */
[----:B------:R-:W-:Y:S01]  /*07e0*/  VOTEU.ALL UP5, P1 ;  /* 0x00000000003f7886 */ /* 0x000fe200008a0000 */
[----:B------:R-:W-:Y:S01]  /*07f0*/  ISETP.NE.AND P3, PT, R2, R21, PT ;  /* 0x000000150200720c */ /* 0x000fe20003f65270 */
[----:B------:R4:W4:Y:S01]  /*0800*/  SHFL.IDX PT, R14, R7, RZ, 0x1f ;  /* 0x00001fff070e7589 */ /* 0x00092200000e0000 */
[----:B------:R-:W-:Y:S01]  /*0810*/  ISETP.EQ.U32.AND P2, PT, R15, 0x1, PT ;  /* 0x000000010f00780c */ /* 0x000fe20003f42070 */
[----:B0-----:R-:W-:Y:S01]  /*0820*/  IMAD.MOV R20, RZ, RZ, -R8 ;  /* 0x000000ffff147224 */ /* 0x001fe200078e0a08 */
[----:B--2---:R-:W-:-:S02]  /*0830*/  @!UP1 ULEA UR8, UR7, UR6, 0x18 ;  /* 0x0000000607089291 */ /* 0x004fc4000f8ec03f */
[----:B------:R-:W-:-:S04]  /*0840*/  @!UP2 UIADD3 UR6, -UR11, 0x100000, URZ ;  /* 0x001000000b06a890 */ /* 0x000fc8000fffe13f */
[----:B------:R-:W-:Y:S02]  /*0850*/  @!UP2 USHF.L.U32 UR7, UR6, 0xb, URZ ;  /* 0x0000000b0607a899 */ /* 0x000fe4000800063f */
[----:B------:R-:W-:Y:S01]  /*0860*/  @!UP2 USHF.L.U32 UR6, UR6, 0x1, URZ ;  /* 0x000000010606a899 */ /* 0x000fe2000800063f */
[----:B-1----:R-:W-:Y:S01]  /*0870*/  IMAD R9, R25, R20, R6 ;  /* 0x0000001419097224 */ /* 0x002fe200078e0206 */
[----:B------:R-:W-:Y:S01]  /*0880*/  VOTEU.ALL UP1, P0 ;  /* 0x00000000003f7886 */ /* 0x000fe20000020000 */
[----:B------:R-:W-:Y:S01]  /*0890*/  LOP3.LUT P0, RZ, R3, 0x7, RZ, 0xc0, !PT ;  /* 0x0000000703ff7812 */ /* 0x000fe2000780c0ff */
[----:B---3--:R-:W-:Y:S01]  /*08a0*/  @!UP2 ULEA UR9, UR10, UR9, 0x18 ;  /* 0x000000090a09a291 */ /* 0x008fe2000f8ec03f */
[----:B------:R-:W-:Y:S01]  /*08b0*/  @P3 LEA.HI R2, R80, R80, RZ, 0x1 ;  /* 0x0000005050023211 */ /* 0x000fe200078f08ff */
[----:B------:R-:W-:Y:S01]  /*08c0*/  VOTEU.ALL UP2, P1 ;  /* 0x00000000003f7886 */ /* 0x000fe20000840000 */
[----:B------:R-:W-:Y:S01]  /*08d0*/  ISETP.NE.AND P1, PT, R5, 0x3, PT ;  /* 0x000000030500780c */ /* 0x000fe20003f25270 */
[----:B------:R-:W0:Y:S02]  /*08e0*/  FENCE.VIEW.ASYNC.S ;  /* 0x00000000000073c6 */ /* 0x000e240000000000 */
[----:B0-----:R0:W1:Y:S01]  /*08f0*/  @!UP0 SYNCS.EXCH.64 URZ, [UR8+0xd0], UR4 ;  /* 0x0000d004083f85b2 */ /* 0x0010620008000100 */
[----:B------:R-:W-:-:S02]  /*0900*/  @P3 SHF.R.S32.HI R2, RZ, 0x1, R2 ;  /* 0x00000001ff023819 */ /* 0x000fc40000011402 */
[----:B------:R-:W-:Y:S02]  /*0910*/  ISETP.EQ.OR P1, PT, R5, RZ, !P1 ;  /* 0x000000ff0500720c */ /* 0x000fe40004f22670 */
[----:B------:R-:W-:Y:S02]  /*0920*/  @P3 ISETP.NE.AND P5, PT, R2, R9, PT ;  /* 0x000000090200320c */ /* 0x000fe40003fa5270 */
[----:B------:R-:W-:Y:S02]  /*0930*/  ISETP.LT.U32.AND P0, PT, R80, 0x2, !P0 ;  /* 0x000000025000780c */ /* 0x000fe40004701070 */
[----:B------:R-:W-:Y:S02]  /*0940*/  ISETP.EQ.AND P1, PT, R10, RZ, P1 ;  /* 0x000000ff0a00720c */ /* 0x000fe40000f22270 */
[----:B------:R-:W-:Y:S02]  /*0950*/  SEL R2, RZ, 0x1, !P0 ;  /* 0x00000001ff027807 */ /* 0x000fe40004000000 */
[----:B------:R-:W-:-:S02]  /*0960*/  @P3 SEL R81, RZ, 0x1, P5 ;  /* 0x00000001ff513807 */ /* 0x000fc40002800000 */
[----:B------:R-:W-:Y:S01]  /*0970*/  SEL R16, RZ, 0x1, !P1 ;  /* 0x00000001ff107807 */ /* 0x000fe20004800000 */
[----:B------:R0:W2:Y:S01]  /*0980*/  @!UP1 SYNCS.EXCH.64 URZ, [UR8+0xd8], UR4 ;  /* 0x0000d804083f95b2 */ /* 0x0000a20008000100 */
[----:B------:R-:W-:Y:S01]  /*0990*/  NOP ;  /* 0x0000000000007918 */ /* 0x000fe20000000000 */
[----:B------:R-:W-:Y:S02]  /*09a0*/  LOP3.LUT R81, R81, R2, RZ, 0xc0, !PT ;  /* 0x0000000251517212 */ /* 0x000fe400078ec0ff */
[----:B------:R-:W-:Y:S01]  /*09b0*/  SEL R16, R16, 0x2, P6 ;  /* 0x0000000210107807 */ /* 0x000fe20003000000 */
[----:B------:R0:W3:Y:S01]  /*09c0*/  @!UP2 SYNCS.EXCH.64 URZ, [UR9+0xb0], UR6 ;  /* 0x0000b006093fa5b2 */ /* 0x0000e20008000100 */
[----:B------:R0:W0:Y:S01]  /*09d0*/  @!UP3 SYNCS.EXCH.64 URZ, [UR9+0xb8], UR6 ;  /* 0x0000b806093fb5b2 */ /* 0x0000220008000100 */
[----:B------:R0:W0:Y:S01]  /*09e0*/  @!UP4 SYNCS.EXCH.64 URZ, [UR9+0xc0], UR6 ;  /* 0x0000c006093fc5b2 */ /* 0x0000220008000100 */
[----:B------:R0:W0:Y:S01]  /*09f0*/  @!UP5 SYNCS.EXCH.64 URZ, [UR9+0xc8], UR6 ;  /* 0x0000c806093fd5b2 */ /* 0x0000220008000100 */
[----:B------:R-:W-:Y:S01]  /*0a00*/  NOP ;  /* 0x0000000000007918 */ /* 0x000fe20000000000 */
[----:B-1--4-:R-:W-:Y:S05]  /*0a10*/  @!P2 BRA `(.L_x_4) ;  /* 0x000000000008a947 */ /* 0x012fea0003800000 */
[----:B0-23--:R-:W-:Y:S01]  /*0a20*/  UCGABAR_ARV ;  /* 0x00000000000079c7 */ /* 0x00dfe20008000000 */
[----:B------:R-:W-:Y:S05]  /*0a30*/  BRA `(.L_x_5) ;  /* 0x0000000000047947 */ /* 0x000fea0003800000 */
.L_x_4:
[----:B0-23--:R-:W-:Y:S01]  /*0a40*/  NOP ;  /* 0x0000000000007918 */ /* 0x00dfe20000000000 */
.L_x_5:
[----:B------:R-:W-:Y:S01]  /*0a50*/  ULDC.64 UR4, c[0x0][0x598] ;  /* 0x0001660000047ab9 */ /* 0x000fe20000000a00 */
[----:B------:R-:W-:Y:S01]  /*0a60*/  ULDC.64 UR46, c[0x0][0x208] ;  /* 0x00008200002e7ab9 */ /* 0x000fe20000000a00 */
[----:B------:R-:W-:-:S04]  /*0a70*/  ISETP.NE.U32.AND P0, PT, RZ, UR4, PT ;  /* 0x00000004ff007c0c */ /* 0x000fc8000bf05070 */
[----:B------:R-:W-:-:S13]  /*0a80*/  ISETP.NE.AND.EX P0, PT, RZ, UR5, PT, P0 ;  /* 0x00000005ff007c0c */ /* 0x000fda000bf05300 */
[----:B------:R-:W-:Y:S05]  /*0a90*/  @!P0 BRA `(.L_x_6) ;  /* 0x00000000001c8947 */ /* 0x000fea0003800000 */
[----:B------:R-:W0:Y:S02]  /*0aa0*/  LDC.64 R8, c[0x0][0x598] ;  /* 0x00016600ff087b82 */ /* 0x000e240000000a00 */
[----:B0-----:R-:W2:Y:S02]  /*0ab0*/  LDG.E.64 R8, desc[UR46][R8.64] ;  /* 0x0000002e08087981 */ /* 0x001ea4000c1e1b00 */
[----:B--2---:R-:W-:-:S04]  /*0ac0*/  ISETP.NE.U32.AND P0, PT, R8, RZ, PT ;  /* 0x000000ff0800720c */ /* 0x004fc80003f05070 */
[----:B------:R-:W-:-:S13]  /*0ad0*/  ISETP.NE.AND.EX P0, PT, R9, RZ, PT, P0 ;  /* 0x000000ff0900720c */ /* 0x000fda0003f05300 */
[----:B------:R-:W-:Y:S05]  /*0ae0*/  @!P0 BRA `(.L_x_6) ;  /* 0x0000000000088947 */ /* 0x000fea0003800000 */
[----:B------:R0:W5:Y:S01]  /*0af0*/  LD.E R82, desc[UR46][R8.64] ;  /* 0x0000002e08527980 */ /* 0x000162000c101900 */
[----:B------:R-:W-:Y:S05]  /*0b00*/  BRA `(.L_x_7) ;  /* 0x0000000000247947 */ /* 0x000fea0003800000 */
.L_x_6:
[----:B------:R-:W-:Y:S02]  /*0b10*/  ULDC.64 UR4, c[0x0][0x588] ;  /* 0x0001620000047ab9 */ /* 0x000fe40000000a00 */
[----:B------:R-:W-:-:S04]  /*0b20*/  ISETP.NE.U32.AND P0, PT, RZ, UR4, PT ;  /* 0x00000004ff007c0c */ /* 0x000fc8000bf05070 */
[----:B------:R-:W-:-:S13]  /*0b30*/  ISETP.NE.AND.EX P0, PT, RZ, UR5, PT, P0 ;  /* 0x00000005ff007c0c */ /* 0x000fda000bf05300 */
[----:B------:R-:W-:Y:S05]  /*0b40*/  @!P0 BRA `(.L_x_8) ;  /* 0x00000000000c8947 */ /* 0x000fea0003800000 */
[----:B------:R-:W0:Y:S02]  /*0b50*/  LDC.64 R82, c[0x0][0x588] ;  /* 0x00016200ff527b82 */ /* 0x000e240000000a00 */
[----:B0-----:R1:W5:Y:S01]  /*0b60*/  LDG.E R82, desc[UR46][R82.64] ;  /* 0x0000002e52527981 */ /* 0x001362000c1e1900 */
[----:B------:R-:W-:Y:S05]  /*0b70*/  BRA `(.L_x_7) ;  /* 0x0000000000087947 */ /* 0x000fea0003800000 */
.L_x_8:
[----:B------:R-:W-:Y:S02]  /*0b80*/  ULDC UR4, c[0x0][0x580] ;  /* 0x0001600000047ab9 */ /* 0x000fe40000000800 */
[----:B------:R-:W-:-:S07]  /*0b90*/  IMAD.U32 R82, RZ, RZ, UR4 ;  /* 0x00000004ff527e24 */ /* 0x000fce000f8e00ff */
.L_x_7:
[----:B------:R-:W-:Y:S02]  /*0ba0*/  ULDC.64 UR4, c[0x0][0x5a0] ;  /* 0x0001680000047ab9 */ /* 0x000fe40000000a00 */
[----:B------:R-:W-:-:S04]  /*0bb0*/  ISETP.NE.U32.AND P0, PT, RZ, UR4, PT ;  /* 0x00000004ff007c0c */ /* 0x000fc8000bf05070 */
[----:B------:R-:W-:-:S13]  /*0bc0*/  ISETP.NE.AND.EX P0, PT, RZ, UR5, PT, P0 ;  /* 0x00000005ff007c0c */ /* 0x000fda000bf05300 */
[----:B------:R-:W-:Y:S05]  /*0bd0*/  @!P0 BRA `(.L_x_9) ;  /* 0x00000000001c8947 */ /* 0x000fea0003800000 */
[----:B0-----:R-:W0:Y:S02]  /*0be0*/  LDC.64 R8, c[0x0][0x5a0] ;  /* 0x00016800ff087b82 */ /* 0x001e240000000a00 */
[----:B0-----:R-:W2:Y:S02]  /*0bf0*/  LDG.E.64 R8, desc[UR46][R8.64] ;  /* 0x0000002e08087981 */ /* 0x001ea4000c1e1b00 */
[----:B--2---:R-:W-:-:S04]  /*0c00*/  ISETP.NE.U32.AND P0, PT, R8, RZ, PT ;  /* 0x000000ff0800720c */ /* 0x004fc80003f05070 */
[----:B------:R-:W-:-:S13]  /*0c10*/  ISETP.NE.AND.EX P0, PT, R9, RZ, PT, P0 ;  /* 0x000000ff0900720c */ /* 0x000fda0003f05300 */
[----:B------:R-:W-:Y:S05]  /*0c20*/  @!P0 BRA `(.L_x_9) ;  /* 0x0000000000088947 */ /* 0x000fea0003800000 */
[----:B-1----:R0:W5:Y:S01]  /*0c30*/  LD.E R83, desc[UR46][R8.64] ;  /* 0x0000002e08537980 */ /* 0x002162000c101900 */
[----:B------:R-:W-:Y:S05]  /*0c40*/  BRA `(.L_x_10) ;  /* 0x0000000000247947 */ /* 0x000fea0003800000 */
.L_x_9:
[----:B------:R-:W-:Y:S02]  /*0c50*/  ULDC.64 UR4, c[0x0][0x590] ;  /* 0x0001640000047ab9 */ /* 0x000fe40000000a00 */
[----:B------:R-:W-:-:S04]  /*0c60*/  ISETP.NE.U32.AND P0, PT, RZ, UR4, PT ;  /* 0x00000004ff007c0c */ /* 0x000fc8000bf05070 */
[----:B------:R-:W-:-:S13]  /*0c70*/  ISETP.NE.AND.EX P0, PT, RZ, UR5, PT, P0 ;  /* 0x00000005ff007c0c */ /* 0x000fda000bf05300 */
[----:B------:R-:W-:Y:S05]  /*0c80*/  @!P0 BRA `(.L_x_11) ;  /* 0x00000000000c8947 */ /* 0x000fea0003800000 */
[----:B0-----:R-:W1:Y:S02]  /*0c90*/  LDC.64 R8, c[0x0][0x590] ;  /* 0x00016400ff087b82 */ /* 0x001e640000000a00 */
[----:B-1----:R1:W5:Y:S01]  /*0ca0*/  LDG.E R83, desc[UR46][R8.64] ;  /* 0x0000002e08537981 */ /* 0x002362000c1e1900 */
[----:B------:R-:W-:Y:S05]  /*0cb0*/  BRA `(.L_x_10) ;  /* 0x0000000000087947 */ /* 0x000fea0003800000 */
.L_x_11:
[----:B------:R-:W-:Y:S02]  /*0cc0*/  ULDC UR4, c[0x0][0x584] ;  /* 0x0001610000047ab9 */ /* 0x000fe40000000800 */
[----:B-1----:R-:W-:-:S07]  /*0cd0*/  IMAD.U32 R83, RZ, RZ, UR4 ;  /* 0x00000004ff537e24 */ /* 0x002fce000f8e00ff */
.L_x_10:
[----:B------:R-:W2:Y:S01]  /*0ce0*/  LDC R2, c[0x0][0x65c] ;  /* 0x00019700ff027b82 */ /* 0x000ea20000000800 */
[----:B------:R-:W-:Y:S01]  /*0cf0*/  ULDC UR6, c[0x0][0x28c] ;  /* 0x0000a30000067ab9 */ /* 0x000fe20000000800 */
[----:B------:R-:W-:Y:S01]  /*0d00*/  ISETP.NE.AND P0, PT, R10, 0x2, PT ;  /* 0x000000020a00780c */ /* 0x000fe20003f05270 */
[----:B------:R-:W-:Y:S01]  /*0d10*/  UIADD3 UR6, UR6, 0x3f, URZ ;  /* 0x0000003f06067890 */ /* 0x000fe2000fffe03f */
[----:B01----:R-:W-:Y:S01]  /*0d20*/  IMAD.U32 R8, RZ, RZ, UR12 ;  /* 0x0000000cff087e24 */ /* 0x003fe2000f8e00ff */
[----:B------:R-:W-:Y:S01]  /*0d30*/  UMOV UR36, URZ ;  /* 0x0000003f00247c82 */ /* 0x000fe20008000000 */
[----:B------:R-:W-:Y:S01]  /*0d40*/  IMAD.MOV.U32 R9, RZ, RZ, RZ ;  /* 0x000000ffff097224 */ /* 0x000fe200078e00ff */
[----:B------:R-:W-:Y:S01]  /*0d50*/  USHF.R.S32.HI UR7, URZ, 0x1f, UR6 ;  /* 0x0000001f3f077899 */ /* 0x000fe20008011406 */
[----:B------:R-:W-:Y:S01]  /*0d60*/  UMOV UR37, URZ ;  /* 0x0000003f00257c82 */ /* 0x000fe20008000000 */
[----:B------:R-:W-:Y:S02]  /*0d70*/  ULDC.64 UR8, c[0x0][0x650] ;  /* 0x0001940000087ab9 */ /* 0x000fe40000000a00 */
[----:B------:R-:W-:-:S04]  /*0d80*/  ULEA.HI UR7, UR7, UR6, URZ, 0x6 ;  /* 0x0000000607077291 */ /* 0x000fc8000f8f303f */
[----:B------:R-:W-:Y:S01]  /*0d90*/  USHF.R.S32.HI UR38, URZ, 0x6, UR7 ;  /* 0x000000063f267899 */ /* 0x000fe20008011407 */
[----:B--2---:R-:W-:-:S13]  /*0da0*/  ISETP.NE.AND P1, PT, R2, 0x1, PT ;  /* 0x000000010200780c */ /* 0x004fda0003f25270 */
[----:B------:R-:W0:Y:S01]  /*0db0*/  @P1 LDC R19, c[0x0][0x10] ;  /* 0x00000400ff131b82 */ /* 0x000e220000000800 */
[----:B------:R-:W-:Y:S02]  /*0dc0*/  @P1 IMAD.MOV.U32 R7, RZ, RZ, RZ ;  /* 0x000000ffff071224 */ /* 0x000fe400078e00ff */
[----:B------:R-:W-:-:S05]  /*0dd0*/  @P1 IMAD.MOV.U32 R17, RZ, RZ, RZ ;  /* 0x000000ffff111224 */ /* 0x000fca00078e00ff */
[----:B------:R-:W1:Y:S01]  /*0de0*/  @!P1 LDC R11, c[0x0][0xc] ;  /* 0x00000300ff0b9b82 */ /* 0x000e620000000800 */
[----:B------:R-:W-:Y:S01]  /*0df0*/  ULDC UR4, c[0x0][0xc] ;  /* 0x0000030000047ab9 */ /* 0x000fe20000000800 */
[----:B------:R-:W-:Y:S02]  /*0e00*/  ULDC UR5, c[0x0][0x10] ;  /* 0x0000040000057ab9 */ /* 0x000fe40000000800 */
[----:B------:R-:W-:-:S04]  /*0e10*/  UIMAD.WIDE.U32 UR4, UR4, UR5, URZ ;  /* 0x00000005040472a5 */ /* 0x000fc8000f8e003f */
[----:B------:R-:W2:Y:S01]  /*0e20*/  LDC R2, c[0x0][0x14] ;  /* 0x00000500ff027b82 */ /* 0x000ea20000000800 */
[----:B0-----:R-:W-:-:S04]  /*0e30*/  @P1 IMAD.WIDE.U32 R18, R19, UR12, R6 ;  /* 0x0000000c13121c25 */ /* 0x001fc8000f8e0006 */
[----:B------:R-:W-:Y:S02]  /*0e40*/  @P1 IMAD.IADD R17, R19, 0x1, R17 ;  /* 0x0000000113111824 */ /* 0x000fe400078e0211 */
[----:B-1----:R-:W-:-:S04]  /*0e50*/  @!P1 IMAD.WIDE.U32 R8, R6, R11, R8 ;  /* 0x0000000b06089225 */ /* 0x002fc800078e0008 */
[----:B------:R-:W-:Y:S02]  /*0e60*/  @!P1 IMAD.MOV.U32 R18, RZ, RZ, R8 ;  /* 0x000000ffff129224 */ /* 0x000fe400078e0008 */
[----:B------:R-:W-:Y:S02]  /*0e70*/  @!P1 IMAD.MOV.U32 R17, RZ, RZ, R9 ;  /* 0x000000ffff119224 */ /* 0x000fe400078e0009 */
[----:B--2---:R-:W-:-:S04]  /*0e80*/  IMAD.WIDE.U32 R12, R2, UR4, RZ ;  /* 0x00000004020c7c25 */ /* 0x004fc8000f8e00ff */
[----:B------:R-:W-:Y:S01]  /*0e90*/  IMAD R23, R2, UR5, RZ ;  /* 0x0000000502177c24 */ /* 0x000fe2000f8e02ff */
[----:B------:R0:W-:Y:S03]  /*0ea0*/  STL.64 [R1], R12 ;  /* 0x0000000c01007387 */ /* 0x0001e60000100a00 */
[----:B------:R-:W-:Y:S01]  /*0eb0*/  IMAD.IADD R23, R13, 0x1, R23 ;  /* 0x000000010d177824 */ /* 0x000fe200078e0217 */
[----:B------:R-:W-:Y:S06]  /*0ec0*/  @P0 BRA `(.L_x_12) ;  /* 0x0000000000200947 */ /* 0x000fec0003800000 */
[----:B------:R-:W-:Y:S01]  /*0ed0*/  UISETP.GE.U32.AND UP0, UPT, UR38, 0xa, UPT ;  /* 0x0000000a2600788c */ /* 0x000fe2000bf06070 */
[----:B------:R-:W-:Y:S01]  /*0ee0*/  IADD3 R18, P0, R18, R12, RZ ;  /* 0x0000000c12127210 */ /* 0x000fe20007f1e0ff */
[----:B------:R-:W-:Y:S01]  /*0ef0*/  UIMAD.WIDE.U32 UR4, UR38, -0x33333333, URZ ;  /* 0xcccccccd260478a5 */ /* 0x000fe2000f8e003f */
[----:B------:R-:W-:-:S03]  /*0f00*/  UMOV UR37, URZ ;  /* 0x0000003f00257c82 */ /* 0x000fc60008000000 */
[----:B------:R-:W-:Y:S01]  /*0f10*/  USHF.R.U32.HI UR4, URZ, 0x3, UR5 ;  /* 0x000000033f047899 */ /* 0x000fe20008011605 */
[----:B------:R-:W-:-:S03]  /*0f20*/  IMAD.X R17, R23, 0x1, R17, P0 ;  /* 0x0000000117117824 */ /* 0x000fc600000e0611 */
[----:B------:R-:W-:Y:S02]  /*0f30*/  UIMAD UR36, UR4, -0xa, UR38 ;  /* 0xfffffff6042478a4 */ /* 0x000fe4000f8e0226 */
[----:B------:R-:W-:-:S12]  /*0f40*/  @UP0 ULOP3.LUT UR37, UR4, 0x1, URZ, 0xc0, !UPT ;  /* 0x0000000104250892 */ /* 0x000fd8000f8ec03f */
.L_x_12:
[----:B------:R-:W-:Y:S01]  /*0f50*/  ISETP.GE.U32.AND P0, PT, R18, UR8, PT ;  /* 0x0000000812007c0c */ /* 0x000fe2000bf06070 */
[----:B------:R-:W-:Y:S01]  /*0f60*/  IMAD.MOV.U32 R19, RZ, RZ, -0x1 ;  /* 0xffffffffff137424 */ /* 0x000fe200078e00ff */
[----:B------:R-:W-:Y:S01]  /*0f70*/  PRMT R8, RZ, 0x7610, R8 ;  /* 0x00007610ff087816 */ /* 0x000fe20000000008 */
[----:B------:R-:W-:Y:S01]  /*0f80*/  IMAD.MOV.U32 R22, RZ, RZ, -0x1 ;  /* 0xffffffffff167424 */ /* 0x000fe200078e00ff */
[----:B------:R-:W-:Y:S01]  /*0f90*/  ISETP.GE.U32.AND.EX P0, PT, R17, UR9, PT, P0 ;  /* 0x0000000911007c0c */ /* 0x000fe2000bf06100 */
[----:B------:R-:W-:-:S12]  /*0fa0*/  IMAD.MOV.U32 R2, RZ, RZ, -0x1 ;  /* 0xffffffffff027424 */ /* 0x000fd800078e00ff */
[----:B------:R-:W-:Y:S05]  /*0fb0*/  @P0 BRA `(.L_x_13) ;  /* 0x00000004002c0947 */ /* 0x000fea0003800000 */
[----:B------:R-:W1:Y:S01]  /*0fc0*/  LDC.64 R26, c[0x0][0x628] ;  /* 0x00018a00ff1a7b82 */ /* 0x000e620000000a00 */
[----:B------:R-:W-:Y:S02]  /*0fd0*/  IMAD.MOV.U32 R8, RZ, RZ, R18 ;  /* 0x000000ffff087224 */ /* 0x000fe400078e0012 */
[----:B------:R-:W-:-:S05]  /*0fe0*/  IMAD.MOV.U32 R9, RZ, RZ, R17 ;  /* 0x000000ffff097224 */ /* 0x000fca00078e0011 */
[----:B------:R-:W2:Y:S08]  /*0ff0*/  LDC R2, c[0x0][0x630] ;  /* 0x00018c00ff027b82 */ /* 0x000eb00000000800 */
[----:B------:R-:W3:Y:S01]  /*1000*/  LDC.64 R28, c[0x0][0x620] ;  /* 0x00018800ff1c7b82 */ /* 0x000ee20000000a00 */
[----:B-1----:R-:W-:-:S04]  /*1010*/  ISETP.NE.U32.AND P0, PT, R26, RZ, PT ;  /* 0x000000ff1a00720c */ /* 0x002fc80003f05070 */
[----:B------:R-:W-:-:S13]  /*1020*/  ISETP.NE.AND.EX P0, PT, R27, RZ, PT, P0 ;  /* 0x000000ff1b00720c */ /* 0x000fda0003f05300 */
[----:B--23--:R-:W-:Y:S05]  /*1030*/  @!P0 BRA `(.L_x_14) ;  /* 0x0000000000288947 */ /* 0x00cfea0003800000 */
[----:B0-----:R-:W0:Y:S02]  /*1040*/  LDC R13, c[0x0][0x634] ;  /* 0x00018d00ff0d7b82 */ /* 0x001e240000000800 */
[----:B0-----:R-:W-:-:S05]  /*1050*/  IADD3 R13, P0, R18, R13, RZ ;  /* 0x0000000d120d7210 */ /* 0x001fca0007f1e0ff */
[----:B------:R-:W-:-:S04]  /*1060*/  IMAD.X R15, RZ, RZ, R17, P0 ;  /* 0x000000ffff0f7224 */ /* 0x000fc800000e0611 */
[----:B------:R-:W-:-:S04]  /*1070*/  IMAD.WIDE.U32 R8, R15, R26, RZ ;  /* 0x0000001a0f087225 */ /* 0x000fc800078e00ff */
[----:B------:R-:W-:-:S04]  /*1080*/  IMAD.WIDE.U32 R10, P0, R13, R27, R8 ;  /* 0x0000001b0d0a7225 */ /* 0x000fc80007800008 */
[----:B------:R-:W-:-:S04]  /*1090*/  IMAD.WIDE.U32 R8, R13, R26, RZ ;  /* 0x0000001a0d087225 */ /* 0x000fc800078e00ff */
[----:B------:R-:W-:Y:S01]  /*10a0*/  IMAD.X R13, RZ, RZ, RZ, P0 ;  /* 0x000000ffff0d7224 */ /* 0x000fe200000e06ff */
[----:B------:R-:W-:Y:S01]  /*10b0*/  IADD3 RZ, P0, R9, R10, RZ ;  /* 0x0000000a09ff7210 */ /* 0x000fe20007f1e0ff */
[----:B------:R-:W-:-:S04]  /*10c0*/  IMAD.MOV.U32 R12, RZ, RZ, R11 ;  /* 0x000000ffff0c7224 */ /* 0x000fc800078e000b */
[----:B------:R-:W-:-:S08]  /*10d0*/  IMAD.WIDE.U32.X R8, R15, R27, R12, P0 ;  /* 0x0000001b0f087225 */ /* 0x000fd000000e040c */
.L_x_14:
[----:B------:R-:W1:Y:S01]  /*10e0*/  LDC.64 R32, c[0x0][0x640] ;  /* 0x00019000ff207b82 */ /* 0x000e620000000a00 */
[-C--:B------:R-:W-:Y:S01]  /*10f0*/  SHF.R.U64 R30, R8, R2.reuse, R9 ;  /* 0x00000002081e7219 */ /* 0x080fe20000001209 */
[----:B------:R-:W-:Y:S01]  /*1100*/  IMAD.MOV.U32 R19, RZ, RZ, R17 ;  /* 0x000000ffff137224 */ /* 0x000fe200078e0011 */
[----:B------:R-:W-:Y:S01]  /*1110*/  SHF.R.U32.HI R2, RZ, R2, R9 ;  /* 0x00000002ff027219 */ /* 0x000fe20000011609 */
[----:B------:R-:W-:Y:S01]  /*1120*/  IMAD.MOV.U32 R26, RZ, RZ, 0x1 ;  /* 0x00000001ff1a7424 */ /* 0x000fe200078e00ff */
[----:B------:R-:W-:-:S03]  /*1130*/  IADD3 R11, P0, RZ, -R30, RZ ;  /* 0x8000001eff0b7210 */ /* 0x000fc60007f1e0ff */
[----:B------:R-:W2:Y:S02]  /*1140*/  LDC R10, c[0x0][0x618] ;  /* 0x00018600ff0a7b82 */ /* 0x000ea40000000800 */
[----:B------:R-:W-:-:S04]  /*1150*/  IMAD.X R9, RZ, RZ, ~R2, P0 ;  /* 0x000000ffff097224 */ /* 0x000fc800000e0e02 */
[-C--:B------:R-:W-:Y:S02]  /*1160*/  IMAD R2, R9, R28.reuse, RZ ;  /* 0x0000001c09027224 */ /* 0x080fe400078e02ff */
[----:B0-----:R-:W0:Y:S01]  /*1170*/  LDC R13, c[0x0][0x608] ;  /* 0x00018200ff0d7b82 */ /* 0x001e220000000800 */
[----:B------:R-:W-:-:S04]  /*1180*/  IMAD.WIDE.U32 R8, R11, R28, R18 ;  /* 0x0000001c0b087225 */ /* 0x000fc800078e0012 */
[----:B------:R-:W-:Y:S02]  /*1190*/  IMAD R11, R11, R29, R2 ;  /* 0x0000001d0b0b7224 */ /* 0x000fe400078e0202 */
[----:B------:R-:W-:Y:S01]  /*11a0*/  IMAD.MOV.U32 R2, RZ, RZ, -0x1 ;  /* 0xffffffffff027424 */ /* 0x000fe200078e00ff */
[----:B------:R-:W3:Y:S01]  /*11b0*/  LDC R31, c[0x0][0x658] ;  /* 0x00019600ff1f7b82 */ /* 0x000ee20000000800 */
[----:B------:R-:W-:Y:S01]  /*11c0*/  IMAD.IADD R9, R9, 0x1, R11 ;  /* 0x0000000109097824 */ /* 0x000fe200078e020b */
[----:B-1----:R-:W-:-:S04]  /*11d0*/  ISETP.NE.U32.AND P0, PT, R32, RZ, PT ;  /* 0x000000ff2000720c */ /* 0x002fc80003f05070 */
[----:B------:R-:W-:Y:S02]  /*11e0*/  ISETP.NE.AND.EX P0, PT, R33, RZ, PT, P0 ;  /* 0x000000ff2100720c */ /* 0x000fe40003f05300 */
[----:B------:R-:W1:Y:S01]  /*11f0*/  LDC R29, c[0x0][0x600] ;  /* 0x00018000ff1d7b82 */ /* 0x000e620000000800 */
[-CC-:B--2---:R-:W-:Y:S02]  /*1200*/  SHF.R.U64 R27, R8, R10.reuse, R9.reuse ;  /* 0x0000000a081b7219 */ /* 0x184fe40000001209 */
[----:B------:R-:W-:-:S05]  /*1210*/  SHF.R.U32.HI R8, RZ, R10, R9 ;  /* 0x0000000aff087219 */ /* 0x000fca0000011609 */
[----:B------:R-:W2:Y:S01]  /*1220*/  LDC R22, c[0x0][0x648] ;  /* 0x00019200ff167b82 */ /* 0x000ea20000000800 */
[-CC-:B0-----:R-:W-:Y:S02]  /*1230*/  SHF.R.U64 R34, R27, R13.reuse, R8.reuse ;  /* 0x0000000d1b227219 */ /* 0x181fe40000001208 */
[----:B------:R-:W-:-:S05]  /*1240*/  SHF.R.U32.HI R8, RZ, R13, R8 ;  /* 0x0000000dff087219 */ /* 0x000fca0000011608 */
[----:B------:R-:W0:Y:S01]  /*1250*/  LDC R24, c[0x0][0x638] ;  /* 0x00018e00ff187b82 */ /* 0x000e220000000800 */
[-CC-:B---3--:R-:W-:Y:S02]  /*1260*/  SHF.R.U64 R36, R34, R31.reuse, R8.reuse ;  /* 0x0000001f22247219 */ /* 0x188fe40000001208 */
[-C--:B------:R-:W-:Y:S02]  /*1270*/  SHF.L.U32 R2, R2, R31.reuse, RZ ;  /* 0x0000001f02027219 */ /* 0x080fe400000006ff */
[----:B------:R-:W-:Y:S01]  /*1280*/  SHF.R.U32.HI R9, RZ, R31, R8 ;  /* 0x0000001fff097219 */ /* 0x000fe20000011608 */
[----:B------:R-:W-:Y:S01]  /*1290*/  IMAD.MOV.U32 R8, RZ, RZ, R36 ;  /* 0x000000ffff087224 */ /* 0x000fe200078e0024 */
[----:B------:R-:W-:Y:S01]  /*12a0*/  LOP3.LUT R15, RZ, R2, RZ, 0x33, !PT ;  /* 0x00000002ff0f7212 */ /* 0x000fe200078e33ff */
[----:B------:R-:W3:Y:S01]  /*12b0*/  LDC R28, c[0x0][0x610] ;  /* 0x00018400ff1c7b82 */ /* 0x000ee20000000800 */
[----:B------:R-:W-:Y:S05]  /*12c0*/  @!P0 BRA `(.L_x_15) ;  /* 0x0000000000288947 */ /* 0x000fea0003800000 */
[----:B------:R-:W4:Y:S02]  /*12d0*/  LDC R13, c[0x0][0x64c] ;  /* 0x00019300ff0d7b82 */ /* 0x000f240000000800 */
[----:B----4-:R-:W-:-:S05]  /*12e0*/  IADD3 R13, P0, R36, R13, RZ ;  /* 0x0000000d240d7210 */ /* 0x010fca0007f1e0ff */
        /* <DEDUP_REMOVED lines=8> */
.L_x_15:
[----:B--2---:R-:W-:Y:S01]  /*1370*/  SHF.R.U64 R7, R8, R22, R9 ;  /* 0x0000001608077219 */ /* 0x004fe20000001209 */
[----:B-1----:R-:W-:Y:S01]  /*1380*/  VIADD R8, R29, 0xffffffff ;  /* 0xffffffff1d087836 */ /* 0x002fe20000000000 */
[----:B------:R-:W-:Y:S01]  /*1390*/  SHF.L.U32 R2, R26, R31, RZ ;  /* 0x0000001f1a027219 */ /* 0x000fe200000006ff */
[----:B------:R-:W-:Y:S01]  /*13a0*/  @P1 IMAD R21, R25, R20, R6 ;  /* 0x0000001419151224 */ /* 0x000fe200078e0206 */
[----:B------:R-:W-:Y:S01]  /*13b0*/  LOP3.LUT R15, R34, R15, RZ, 0xc0, !PT ;  /* 0x0000000f220f7212 */ /* 0x000fe200078ec0ff */
[----:B------:R-:W-:Y:S01]  /*13c0*/  IMAD.MOV R9, RZ, RZ, -R7 ;  /* 0x000000ffff097224 */ /* 0x000fe200078e0a07 */
[----:B------:R-:W-:-:S03]  /*13d0*/  LOP3.LUT R8, R27, R8, RZ, 0xc0, !PT ;  /* 0x000000081b087212 */ /* 0x000fc600078ec0ff */
[----:B------:R-:W-:Y:S02]  /*13e0*/  IMAD R6, R2, R7, R15 ;  /* 0x0000000702067224 */ /* 0x000fe400078e020f */
[----:B0-----:R-:W-:Y:S02]  /*13f0*/  IMAD R2, R9, R24, R36 ;  /* 0x0000001809027224 */ /* 0x001fe400078e0224 */
[----:B---3--:R-:W-:Y:S02]  /*1400*/  IMAD R19, R6, R28, R21 ;  /* 0x0000001c06137224 */ /* 0x008fe400078e0215 */
[----:B------:R-:W-:Y:S02]  /*1410*/  IMAD R2, R2, R29, R8 ;  /* 0x0000001d02027224 */ /* 0x000fe400078e0208 */
[----:B------:R-:W-:-:S03]  /*1420*/  IMAD.MOV.U32 R6, RZ, RZ, 0x1 ;  /* 0x00000001ff067424 */ /* 0x000fc600078e00ff */
[----:B------:R-:W-:Y:S02]  /*1430*/  SEL R22, R2, R19, !P1 ;  /* 0x0000001302167207 */ /* 0x000fe40004800000 */
[----:B------:R-:W-:Y:S01]  /*1440*/  SEL R19, R19, R2, !P1 ;  /* 0x0000000213137207 */ /* 0x000fe20004800000 */
[----:B------:R-:W-:Y:S01]  /*1450*/  IMAD.MOV.U32 R2, RZ, RZ, R30 ;  /* 0x000000ffff027224 */ /* 0x000fe200078e001e */
[----:B------:R-:W-:-:S07]  /*1460*/  PRMT R8, R6, 0x7610, R8 ;  /* 0x0000761006087816 */ /* 0x000fce0000000008 */
.L_x_13:
[----:B------:R-:W-:Y:S05]  /*1470*/  @!P2 BRA `(.L_x_16) ;  /* 0x00000000000ca947 */ /* 0x000fea0003800000 */
[----:B------:R-:W-:Y:S01]  /*1480*/  UCGABAR_WAIT ;  /* 0x0000000000007dc7 */ /* 0x000fe20008000000 */
[----:B------:R-:W-:Y:S01]  /*1490*/  CCTL.IVALL ;  /* 0x00000000ff00798f */ /* 0x000fe20002000000 */
[----:B------:R-:W-:Y:S05]  /*14a0*/  BRA `(.L_x_17) ;  /* 0x0000000000047947 */ /* 0x000fea0003800000 */
.L_x_16:
[----:B------:R-:W-:Y:S06]  /*14b0*/  BAR.SYNC.DEFER_BLOCKING 0x0 ;  /* 0x0000000000007b1d */ /* 0x000fec0000010000 */
.L_x_17:
[----:B------:R-:W-:Y:S05]  /*14c0*/  @!P4 BRA `(.L_x_18) ;  /* 0x000000600040c947 */ /* 0x000fea0003800000 */
[----:B------:R-:W-:-:S13]  /*14d0*/  ISETP.GT.U32.AND P0, PT, R35, 0x1, PT ;  /* 0x000000012300780c */ /* 0x000fda0003f04070 */
[----:B------:R-:W-:Y:S05]  /*14e0*/  @P0 EXIT ;  /* 0x000000000000094d */ /* 0x000fea0003800000 */
.L_x_19:
[----:B------:R-:W-:-:S08]  /*14f0*/  NOP ;  /* 0x0000000000007918 */ /* 0x000fd00000000000 */
[----:B------:R-:W1:Y:S02]  /*1500*/  USETMAXREG.TRY_ALLOC.CTAPOOL UP0, 0xe8 ;  /* 0x000000e8000079c8 */ /* 0x000e640008000600 */
[----:B-1----:R-:W-:-:S13]  /*1510*/  PLOP3.LUT P0, PT, PT, PT, UP0, 0x80, 0x0 ;  /* 0x000000000000781c */ /* 0x002fda0003f0f008 */
[----:B------:R-:W-:Y:S05]  /*1520*/  @!P0 BRA `(.L_x_19) ;  /* 0xfffffffc00f08947 */ /* 0x000fea000383ffff */
[----:B------:R-:W-:-:S13]  /*1530*/  LOP3.LUT P0, RZ, R8, 0xff, RZ, 0xc0, !PT ;  /* 0x000000ff08ff7812 */ /* 0x000fda000780c0ff */
[----:B------:R-:W-:Y:S05]  /*1540*/  @!P0 EXIT ;  /* 0x000000000000894d */ /* 0x000fea0003800000 */
[----:B------:R-:W1:Y:S01]  /*1550*/  S2UR UR4, SR_CgaCtaId ;  /* 0x00000000000479c3 */ /* 0x000e620000008800 */
[----:B------:R-:W-:Y:S01]  /*1560*/  VIADD R14, R14, 0xffffffff ;  /* 0xffffffff0e0e7836 */ /* 0x000fe20000000000 */
[CC--:B------:R-:W-:Y:S01]  /*1570*/  LEA.HI R4, R0.reuse, R3.reuse, RZ, 0x2 ;  /* 0x0000000300047211 */ /* 0x0c0fe200078f10ff */
[----:B------:R-:W-:Y:S01]  /*1580*/  UMOV UR40, 0x400 ;  /* 0x0000040000287882 */ /* 0x000fe20000000000 */
[----:B------:R-:W-:Y:S01]  /*1590*/  LEA.HI R0, R0, R3, RZ, 0x5 ;  /* 0x0000000300007211 */ /* 0x000fe200078f28ff */
[----:B------:R-:W-:Y:S01]  /*15a0*/  UISETP.LT.AND UP0, UPT, UR38, 0x1, UPT ;  /* 0x000000012600788c */ /* 0x000fe2000bf01270 */
[----:B------:R-:W-:Y:S01]  /*15b0*/  R2UR UR41, R14 ;  /* 0x000000000e2972ca */ /* 0x000fe200000e0000 */
[----:B------:R-:W-:Y:S01]  /*15c0*/  ULDC UR6, c[0x0][0x284] ;  /* 0x0000a10000067ab9 */ /* 0x000fe20000000800 */
[--C-:B------:R-:W-:Y:S01]  /*15d0*/  SHF.R.S32.HI R84, RZ, 0x2, R4.reuse ;  /* 0x00000002ff547819 */ /* 0x100fe20000011404 */
[----:B------:R-:W-:Y:S01]  /*15e0*/  USEL UR43, UR38, 0x1, UP0 ;  /* 0x00000001262b7887 */ /* 0x000fe20008000000 */
[----:B------:R-:W-:Y:S01]  /*15f0*/  SHF.R.S32.HI R5, RZ, 0x1f, R4 ;  /* 0x0000001fff057819 */ /* 0x000fe20000011404 */
[----:B------:R-:W-:Y:S01]  /*1600*/  USHF.L.U32 UR39, UR38, 0x1, URZ ;  /* 0x0000000126277899 */ /* 0x000fe2000800063f */
[----:B------:R-:W-:Y:S01]  /*1610*/  LOP3.LUT R86, R4, 0xfffffffc, RZ, 0xc0, !PT ;  /* 0xfffffffc04567812 */ /* 0x000fe200078ec0ff */
[----:B------:R-:W-:Y:S01]  /*1620*/  UIADD3 UR43, -UR43, UR38, URZ ;  /* 0x000000262b2b7290 */ /* 0x000fe2000fffe13f */
[----:B------:R-:W-:-:S02]  /*1630*/  LEA.HI R5, R5, R84, RZ, 0x3 ;  /* 0x0000005405057211 */ /* 0x000fc400078f18ff */
[----:B------:R-:W-:Y:S01]  /*1640*/  ISETP.NE.AND P0, PT, R14, RZ, PT ;  /* 0x000000ff0e00720c */ /* 0x000fe20003f05270 */
[----:B------:R-:W-:Y:S01]  /*1650*/  IMAD.IADD R86, R3, 0x1, -R86 ;  /* 0x0000000103567824 */ /* 0x000fe200078e0a56 */
[----:B------:R-:W-:Y:S01]  /*1660*/  LOP3.LUT R5, R5, 0xfffffff8, RZ, 0xc0, !PT ;  /* 0xfffffff805057812 */ /* 0x000fe200078ec0ff */
[----:B------:R-:W-:Y:S01]  /*1670*/  USHF.L.U32 UR41, UR41, 0x3, URZ ;  /* 0x0000000329297899 */ /* 0x000fe2000800063f */
[----:B------:R-:W-:Y:S02]  /*1680*/  LOP3.LUT R96, R16, 0x1, RZ, 0xfc, !PT ;  /* 0x0000000110607812 */ /* 0x000fe400078efcff */
[----:B------:R-:W-:Y:S01]  /*1690*/  SEL R97, RZ, 0x1, P0 ;  /* 0x00000001ff617807 */ /* 0x000fe20000000000 */
[----:B------:R-:W-:Y:S01]  /*16a0*/  IMAD.IADD R84, R84, 0x1, -R5 ;  /* 0x0000000154547824 */ /* 0x000fe200078e0a05 */
[----:B-1----:R-:W-:Y:S01]  /*16b0*/  ULEA UR40, UR4, UR40, 0x18 ;  /* 0x0000002804287291 */ /* 0x002fe2000f8ec03f */
[----:B------:R-:W-:Y:S01]  /*16c0*/  SHF.R.S32.HI R5, RZ, 0x5, R0 ;  /* 0x00000005ff057819 */ /* 0x000fe20000011400 */
[----:B------:R-:W-:-:S02]  /*16d0*/  IMAD.U32 R88, RZ, RZ, UR41 ;  /* 0x00000029ff587e24 */ /* 0x000fc4000f8e00ff */
[----:B------:R-:W-:Y:S01]  /*16e0*/  UIADD3 UR42, UR40, 0xb0, URZ ;  /* 0x000000b0282a7890 */ /* 0x000fe2000fffe03f */
[--C-:B------:R-:W-:Y:S01]  /*16f0*/  SHF.R.S32.HI R85, RZ, 0x1f, R84.reuse ;  /* 0x0000001fff557819 */ /* 0x100fe20000011454 */
[----:B------:R-:W-:Y:S01]  /*1700*/  UIADD3 UR4, UR40, 0x14180, URZ ;  /* 0x0001418028047890 */ /* 0x000fe2000fffe03f */
[C-C-:B------:R-:W-:Y:S01]  /*1710*/  IMAD R91, R5.reuse, -0x10, -R84.reuse ;  /* 0xfffffff0055b7824 */ /* 0x140fe200078e0a54 */
[----:B------:R-:W-:Y:S01]  /*1720*/  UIADD3 UR5, UR40, 0x180, URZ ;  /* 0x0000018028057890 */ /* 0x000fe2000fffe03f */
[C---:B------:R-:W-:Y:S01]  /*1730*/  LOP3.LUT R90, R88.reuse, 0x8, RZ, 0xc0, !PT ;  /* 0x00000008585a7812 */ /* 0x040fe200078ec0ff */
[----:B------:R-:W-:Y:S01]  /*1740*/  USHF.R.U32.HI UR4, URZ, 0x4, UR4 ;  /* 0x000000043f047899 */ /* 0x000fe20008011604 */
[----:B------:R-:W-:Y:S01]  /*1750*/  IMAD.U32 R87, RZ, RZ, UR42 ;  /* 0x0000002aff577e24 */ /* 0x000fe2000f8e00ff */
[----:B------:R-:W-:Y:S01]  /*1760*/  USHF.R.U32.HI UR5, URZ, 0x4, UR5 ;  /* 0x000000043f057899 */ /* 0x000fe20008011605 */
[----:B------:R-:W-:Y:S01]  /*1770*/  IMAD.WIDE R84, R5, 0x10, R84 ;  /* 0x0000001005547825 */ /* 0x000fe200078e0254 */
[----:B------:R-:W-:Y:S01]  /*1780*/  ULOP3.LUT UR4, UR4, 0x3fff, URZ, 0xc0, !UPT ;  /* 0x00003fff04047892 */ /* 0x000fe2000f8ec03f */
[----:B------:R-:W-:Y:S01]  /*1790*/  LOP3.LUT R88, R88, 0x8, RZ, 0xc, !PT ;  /* 0x0000000858587812 */ /* 0x000fe200078e0cff */
[----:B------:R-:W-:Y:S01]  /*17a0*/  ULOP3.LUT UR5, UR5, 0x3fff, URZ, 0xc0, !UPT ;  /* 0x00003fff05057892 */ /* 0x000fe2000f8ec03f */
[----:B------:R-:W-:Y:S01]  /*17b0*/  VIADD R89, R87, UR41 ;  /* 0x0000002957597c36 */ /* 0x000fe20008000000 */
[----:B------:R-:W-:Y:S01]  /*17c0*/  LOP3.LUT R90, R90, 0x18, RZ, 0x3c, !PT ;  /* 0x000000185a5a7812 */ /* 0x000fe200078e3cff */
[----:B------:R-:W-:Y:S01]  /*17d0*/  VIADD R91, R91, UR6 ;  /* 0x000000065b5b7c36 */ /* 0x000fe20008000000 */
[----:B------:R-:W-:-:S02]  /*17e0*/  ULOP3.LUT UR44, UR4, 0x10000, URZ, 0xfc, !UPT ;  /* 0x00010000042c7892 */ /* 0x000fc4000f8efc3f */
[----:B------:R-:W-:-:S12]  /*17f0*/  ULOP3.LUT UR45, UR5, 0x10000, URZ, 0xfc, !UPT ;  /* 0x00010000052d7892 */ /* 0x000fd8000f8efc3f */
.L_x_151:
[----:B------:R-:W-:Y:S01]  /*1800*/  SHF.L.U32 R0, R97, 0x1f, RZ ;  /* 0x0000001f61007819 */ /* 0x000fe200000006ff */
[----:B------:R-:W-:Y:S02]  /*1810*/  ULDC UR4, c[0x0][0x28c] ;  /* 0x0000a30000047ab9 */ /* 0x000fe40000000800 */
[----:B------:R-:W-:Y:S01]  /*1820*/  ISETP.LT.AND P1, PT, RZ, UR4, PT ;  /* 0x00000004ff007c0c */ /* 0x000fe2000bf21270 */
[----:B------:R-:W1:Y:S02]  /*1830*/  SYNCS.PHASECHK.TRANS64.TRYWAIT P0, [R87+UR41], R0 ;  /* 0x00000000570075a7 */ /* 0x000e640008000169 */
[----:B-1-3--:R-:W-:Y:S10]  /*1840*/  @!P0 BRA `(.L_x_20) ;  /* 0x0000007000488947 */ /* 0x00aff40003800000 */
.L_x_179:
[----:B------:R-:W-:Y:S05]  /*1850*/  @P1 BRA `(.L_x_21) ;  /* 0x0000000000401947 */ /* 0x000fea0003800000 */
[----:B-1----:R-:W-:Y:S01]  /*1860*/  MOV R0, 0x0 ;  /* 0x0000000000007802 */ /* 0x002fe20000000f00 */
[----:B------:R-:W-:Y:S01]  /*1870*/  ULDC.64 UR4, c[0x4][0x68] ;  /* 0x01001a0000047ab9 */ /* 0x000fe20000000a00 */
[----:B------:R-:W-:Y:S01]  /*1880*/  ULDC.64 UR6, c[0x4][0x8] ;  /* 0x0100020000067ab9 */ /* 0x000fe20000000a00 */
[----:B------:R-:W-:Y:S01]  /*1890*/  IMAD.U32 R4, RZ, RZ, UR4 ;  /* 0x00000004ff047e24 */ /* 0x000fe2000f8e00ff */
[----:B------:R1:W2:Y:S01]  /*18a0*/  LDC.64 R14, c[0x4][R0] ;  /* 0x01000000000e7b82 */ /* 0x0002a20000000a00 */
[----:B------:R-:W-:Y:S01]  /*18b0*/  IMAD.U32 R5, RZ, RZ, UR5 ;  /* 0x00000005ff057e24 */ /* 0x000fe2000f8e00ff */
[----:B------:R-:W-:Y:S01]  /*18c0*/  ULDC.64 UR4, c[0x4][0x70] ;  /* 0x01001c0000047ab9 */ /* 0x000fe20000000a00 */
[----:B------:R-:W-:Y:S02]  /*18d0*/  IMAD.U32 R10, RZ, RZ, UR6 ;  /* 0x00000006ff0a7e24 */ /* 0x000fe4000f8e00ff */
[----:B------:R-:W-:Y:S02]  /*18e0*/  IMAD.U32 R6, RZ, RZ, UR4 ;  /* 0x00000004ff067e24 */ /* 0x000fe4000f8e00ff */
[----:B------:R-:W-:-:S02]  /*18f0*/  IMAD.U32 R7, RZ, RZ, UR5 ;  /* 0x00000005ff077e24 */ /* 0x000fc4000f8e00ff */
[----:B------:R-:W-:Y:S02]  /*1900*/  IMAD.U32 R11, RZ, RZ, UR7 ;  /* 0x00000007ff0b7e24 */ /* 0x000fe4000f8e00ff */
[----:B------:R-:W-:Y:S02]  /*1910*/  IMAD.MOV.U32 R8, RZ, RZ, 0x1e1 ;  /* 0x000001e1ff087424 */ /* 0x000fe400078e00ff */
[----:B0-----:R-:W-:Y:S02]  /*1920*/  IMAD.MOV.U32 R12, RZ, RZ, 0x1 ;  /* 0x00000001ff0c7424 */ /* 0x001fe400078e00ff */
[----:B-1----:R-:W-:-:S07]  /*1930*/  IMAD.MOV.U32 R13, RZ, RZ, RZ ;  /* 0x000000ffff0d7224 */ /* 0x002fce00078e00ff */
[----:B------:R-:W-:-:S07]  /*1940*/  LEPC R20, `(.L_x_21) ;  /* 0x000000001014794e */ /* 0x000fce0000000000 */
[----:B--2--5:R-:W-:Y:S05]  /*1950*/  CALL.ABS.NOINC R14 ;  /* 0x000000000e007343 */ /* 0x024fea0003c00000 */
.L_x_21:
[----:B------:R-:W-:-:S13]  /*1960*/  ISETP.NE.AND P0, PT, R96, 0x3, PT ;  /* 0x000000036000780c */ /* 0x000fda0003f05270 */
[----:B------:R-:W-:Y:S05]  /*1970*/  @!P0 BRA `(.L_x_22) ;  /* 0x0000000000048947 */ /* 0x000fea0003800000 */
[----:B------:R-:W-:Y:S01]  /*1980*/  BPT.TRAP 0x1 ;  /* 0x000000040000795c */ /* 0x000fe20000300000 */
.L_x_22:
[----:B------:R-:W-:Y:S02]  /*1990*/  IMAD.U32 R3, RZ, RZ, UR36 ;  /* 0x00000024ff037e24 */ /* 0x000fe4000f8e00ff */
[----:B-1----:R-:W-:-:S03]  /*19a0*/  IMAD.U32 R0, RZ, RZ, UR37 ;  /* 0x00000025ff007e24 */ /* 0x002fc6000f8e00ff */
[----:B------:R-:W-:Y:S02]  /*19b0*/  LEA R3, R3, UR40, 0x3 ;  /* 0x0000002803037c11 */ /* 0x000fe4000f8e18ff */
[----:B------:R-:W-:-:S04]  /*19c0*/  SHF.L.U32 R0, R0, 0x1f, RZ ;  /* 0x0000001f00007819 */ /* 0x000fc800000006ff */
[----:B------:R1:W2:Y:S01]  /*19d0*/  SYNCS.PHASECHK.TRANS64.TRYWAIT P1, [R3+URZ], R0 ;  /* 0x00000000030075a7 */ /* 0x0002a2000802017f */
[----:B------:R-:W-:Y:S05]  /*19e0*/  @!P0 BRA `(.L_x_23) ;  /* 0x0000000000048947 */ /* 0x000fea0003800000 */
[----:B------:R-:W-:Y:S01]  /*19f0*/  BPT.TRAP 0x1 ;  /* 0x000000040000795c */ /* 0x000fe20000300000 */
.L_x_23:
[----:B--2---:R-:W-:Y:S05]  /*1a00*/  @P1 BRA `(.L_x_24) ;  /* 0x0000000000081947 */ /* 0x004fea0003800000 */
[----:B------:R-:W2:Y:S02]  /*1a10*/  SYNCS.PHASECHK.TRANS64.TRYWAIT P1, [R3+URZ], R0 ;  /* 0x00000000030075a7 */ /* 0x000ea4000802017f */
[----:B--2---:R-:W-:Y:S05]  /*1a20*/  @!P1 BRA `(.L_x_25) ;  /* 0x0000006c00e49947 */ /* 0x004fea0003800000 */
.L_x_24:
[----:B------:R-:W-:Y:S05]  /*1a30*/  WARPSYNC.ALL ;  /* 0x0000000000007948 */ /* 0x000fea0003800000 */
[----:B------:R-:W-:Y:S01]  /*1a40*/  ULEA UR6, UR36, UR45, 0x9 ;  /* 0x0000002d24067291 */ /* 0x000fe2000f8e483f */
[----:B------:R-:W-:Y:S01]  /*1a50*/  WARPGROUP.ARRIVE ;  /* 0x00000000000079c5 */ /* 0x000fe20000000000 */
[----:B------:R-:W-:Y:S01]  /*1a60*/  UIMAD UR4, UR36, 0x380, UR44 ;  /* 0x00000380240478a4 */ /* 0x000fe2000f8e022c */
[----:B-12---:R-:W-:Y:S01]  /*1a70*/  IMAD.U32 R0, RZ, RZ, UR43 ;  /* 0x0000002bff007e24 */ /* 0x006fe2000f8e00ff */
[----:B------:R-:W-:Y:S01]  /*1a80*/  UMOV UR9, 0x40000040 ;  /* 0x4000004000097882 */ /* 0x000fe20000000000 */
[----:B------:R-:W-:Y:S01]  /*1a90*/  UMOV UR11, 0x40000040 ;  /* 0x40000040000b7882 */ /* 0x000fe20000000000 */
[----:B------:R-:W-:Y:S01]  /*1aa0*/  UIADD3 UR5, UR4, 0x80, URZ ;  /* 0x0000008004057890 */ /* 0x000fe2000fffe03f */
[----:B------:R-:W-:-:S02]  /*1ab0*/  UMOV UR8, UR6 ;  /* 0x0000000600087c82 */ /* 0x000fc40008000000 */
[----:B------:R-:W-:Y:S01]  /*1ac0*/  UMOV UR10, UR4 ;  /* 0x00000004000a7c82 */ /* 0x000fe20008000000 */
[----:B------:R-:W-:Y:S01]  /*1ad0*/  UIADD3 UR7, UR4, 0x100, URZ ;  /* 0x0000010004077890 */ /* 0x000fe2000fffe03f */
[----:B------:R-:W-:Y:S01]  /*1ae0*/  HGMMA.64x16x16.F32.BF16 R72, gdesc[UR8], RZ, !UPT, gsb0 ;  /* 0x00200000084879f0 */ /* 0x000fe2000c0018ff */
[----:B------:R-:W-:Y:S01]  /*1af0*/  UMOV UR11, 0x40000040 ;  /* 0x40000040000b7882 */ /* 0x000fe20000000000 */
[----:B------:R-:W-:Y:S01]  /*1b00*/  UMOV UR10, UR5 ;  /* 0x00000005000a7c82 */ /* 0x000fe20008000000 */
[----:B------:R-:W-:Y:S01]  /*1b10*/  UIADD3 UR12, UR4, 0x180, URZ ;  /* 0x00000180040c7890 */ /* 0x000fe2000fffe03f */
[----:B------:R-:W-:Y:S01]  /*1b20*/  ISETP.GE.AND P1, PT, R0, 0x1, PT ;  /* 0x000000010000780c */ /* 0x000fe20003f26270 */
[----:B------:R-:W-:Y:S01]  /*1b30*/  UIADD3 UR5, UR4, 0x200, URZ ;  /* 0x0000020004057890 */ /* 0x000fe2000fffe03f */
[----:B------:R-:W-:Y:S02]  /*1b40*/  WARPGROUP.DEPBAR.LE gsb0, 0x0 ;  /* 0x00008000000079c5 */ /* 0x000fe40000010000 */
[----:B------:R-:W-:-:S06]  /*1b50*/  WARPGROUP.ARRIVE ;  /* 0x00000000000079c5 */ /* 0x000fcc0000000000 */
[----:B------:R-:W-:Y:S01]  /*1b60*/  HGMMA.64x16x16.F32.BF16 R64, gdesc[UR8], RZ, !UPT, gsb0 ;  /* 0x00200000084079f0 */ /* 0x000fe2000c0018ff */
[----:B------:R-:W-:Y:S01]  /*1b70*/  UMOV UR10, UR7 ;  /* 0x00000007000a7c82 */ /* 0x000fe20008000000 */
[----:B------:R-:W-:Y:S01]  /*1b80*/  UMOV UR11, 0x40000040 ;  /* 0x40000040000b7882 */ /* 0x000fe20000000000 */
        /* <DEDUP_REMOVED lines=28> */
[----:B------:R-:W-:Y:S02]  /*1d50*/  UIADD3 UR8, UR6, 0x2, URZ ;  /* 0x0000000206087890 */ /* 0x000fe4000fffe03f */
[----:B------:R-:W-:Y:S01]  /*1d60*/  UIADD3 UR10, UR4, 0x2, URZ ;  /* 0x00000002040a7890 */ /* 0x000fe2000fffe03f */
[----:B------:R-:W-:Y:S01]  /*1d70*/  UMOV UR9, 0x40000040 ;  /* 0x4000004000097882 */ /* 0x000fe20000000000 */
[----:B------:R-:W-:Y:S01]  /*1d80*/  UMOV UR11, 0x40000040 ;  /* 0x40000040000b7882 */ /* 0x000fe20000000000 */
[----:B------:R-:W-:Y:S02]  /*1d90*/  WARPGROUP.DEPBAR.LE gsb0, 0x0 ;  /* 0x00008000000079c5 */ /* 0x000fe40000010000 */
[----:B------:R-:W-:-:S06]  /*1da0*/  WARPGROUP.ARRIVE ;  /* 0x00000000000079c5 */ /* 0x000fcc0000000000 */
[----:B------:R-:W-:Y:S01]  /*1db0*/  HGMMA.64x16x16.F32.BF16 R72, gdesc[UR8], R72, gsb0 ;  /* 0x00200000084879f0 */ /* 0x000fe20008001848 */
[----:B------:R-:W-:Y:S01]  /*1dc0*/  UMOV UR10, UR5 ;  /* 0x00000005000a7c82 */ /* 0x000fe20008000000 */
[----:B------:R-:W-:Y:S01]  /*1dd0*/  UMOV UR11, 0x40000040 ;  /* 0x40000040000b7882 */ /* 0x000fe20000000000 */
[----:B------:R-:W-:Y:S01]  /*1de0*/  UIADD3 UR5, UR4, 0x202, URZ ;  /* 0x0000020204057890 */ /* 0x000fe2000fffe03f */
        /* <DEDUP_REMOVED lines=72> */
[----:B------:R-:W-:Y:S02]  /*2270*/  WARPGROUP.DEPBAR.LE gsb0, 0x0 ;  /* 0x00008000000079c5 */ /* 0x000fe40000010000 */
[----:B------:R-:W-:-:S06]  /*2280*/  WARPGROUP.ARRIVE ;  /* 0x00000000000079c5 */ /* 0x000fcc0000000000 */
[----:B------:R-:W-:Y:S01]  /*2290*/  HGMMA.64x16x16.F32.BF16 R24, gdesc[UR8], R24, gsb0 ;  /* 0x00200000081879f0 */ /* 0x000fe20008001818 */
[----:B------:R-:W-:Y:S02]  /*22a0*/  UIADD3 UR8, UR6, 0x6, URZ ;  /* 0x0000000606087890 */ /* 0x000fe4000fffe03f */
[----:B------:R-:W-:Y:S01]  /*22b0*/  UIADD3 UR10, UR4, 0x6, URZ ;  /* 0x00000006040a7890 */ /* 0x000fe2000fffe03f */
[----:B------:R-:W-:Y:S01]  /*22c0*/  UMOV UR9, 0x40000040 ;  /* 0x4000004000097882 */ /* 0x000fe20000000000 */
        /* <DEDUP_REMOVED lines=13> */
[----:B------:R-:W-:Y:S02]  /*23a0*/  UIADD3 UR6, UR4, 0x286, URZ ;  /* 0x0000028604067890 */ /* 0x000fe4000fffe03f */
        /* <DEDUP_REMOVED lines=23> */
[----:B------:R-:W-:Y:S03]  /*2520*/  HGMMA.64x16x16.F32.BF16 R24, gdesc[UR8], R24, gsb0 ;  /* 0x00200000081879f0 */ /* 0x000fe60008001818 */
[----:B------:R-:W-:Y:S02]  /*2530*/  WARPGROUP.DEPBAR.LE gsb0, 0x0 ;  /* 0x00008000000079c5 */ /* 0x000fe40000010000 */
[----:B------:R-:W-:Y:S05]  /*2540*/  @!P1 BRA `(.L_x_26) ;  /* 0x0000000c00549947 */ /* 0x000fea0003800000 */
[----:B------:R-:W-:Y:S01]  /*2550*/  UIADD3 UR8, UR36, 0x1, URZ ;  /* 0x0000000124087890 */ /* 0x000fe2000fffe03f */
[----:B------:R-:W-:Y:S02]  /*2560*/  IMAD.U32 R0, RZ, RZ, UR43 ;  /* 0x0000002bff007e24 */ /* 0x000fe4000f8e00ff */
[----:B------:R-:W-:Y:S01]  /*2570*/  IMAD.U32 R3, RZ, RZ, UR36 ;  /* 0x00000024ff037e24 */ /* 0x000fe2000f8e00ff */
[----:B------:R-:W-:-:S04]  /*2580*/  UISETP.NE.AND UP0, UPT, UR8, 0xa, UPT ;  /* 0x0000000a0800788c */ /* 0x000fc8000bf05270 */
[----:B------:R-:W-:Y:S02]  /*2590*/  USEL UR4, URZ, 0x1, UP0 ;  /* 0x000000013f047887 */ /* 0x000fe40008000000 */
[----:B------:R-:W-:Y:S02]  /*25a0*/  USEL UR8, UR8, URZ, UP0 ;  /* 0x0000003f08087287 */ /* 0x000fe40008000000 */
[----:B------:R-:W-:-:S06]  /*25b0*/  ULOP3.LUT UR4, UR37, UR4, URZ, 0x3c, !UPT ;  /* 0x0000000425047292 */ /* 0x000fcc000f8e3c3f */
[----:B------:R-:W-:-:S07]  /*25c0*/  IMAD.U32 R6, RZ, RZ, UR4 ;  /* 0x00000004ff067e24 */ /* 0x000fce000f8e00ff */
.L_x_33:
[----:B------:R-:W-:Y:S05]  /*25d0*/  @!P0 BRA `(.L_x_27) ;  /* 0x0000000000048947 */ /* 0x000fea0003800000 */
[----:B------:R-:W-:Y:S01]  /*25e0*/  BPT.TRAP 0x1 ;  /* 0x000000040000795c */ /* 0x000fe20000300000 */
.L_x_27:
[----:B------:R-:W-:Y:S01]  /*25f0*/  ULEA UR4, UR8, UR40, 0x3 ;  /* 0x0000002808047291 */ /* 0x000fe2000f8e183f */
[----:B------:R-:W-:-:S08]  /*2600*/  SHF.L.U32 R4, R6, 0x1f, RZ ;  /* 0x0000001f06047819 */ /* 0x000fd000000006ff */
[----:B------:R1:W2:Y:S01]  /*2610*/  SYNCS.PHASECHK.TRANS64.TRYWAIT P1, [UR4], R4 ;  /* 0x00000004ff0075a7 */ /* 0x0002a20008020144 */
[----:B------:R-:W-:Y:S05]  /*2620*/  @!P0 BRA `(.L_x_28) ;  /* 0x0000000000048947 */ /* 0x000fea0003800000 */
[----:B------:R-:W-:Y:S01]  /*2630*/  BPT.TRAP 0x1 ;  /* 0x000000040000795c */ /* 0x000fe20000300000 */
.L_x_28:
[----:B--2---:R-:W-:Y:S05]  /*2640*/  @P1 BRA `(.L_x_29) ;  /* 0x0000000000081947 */ /* 0x004fea0003800000 */
[----:B------:R-:W2:Y:S02]  /*2650*/  SYNCS.PHASECHK.TRANS64.TRYWAIT P1, [UR4], R4 ;  /* 0x00000004ff0075a7 */ /* 0x000ea40008020144 */
[----:B--2---:R-:W-:Y:S05]  /*2660*/  @!P1 BRA `(.L_x_30) ;  /* 0x0000006000e89947 */ /* 0x004fea0003800000 */
.L_x_29:
[----:B------:R-:W-:Y:S01]  /*2670*/  ULEA UR10, UR8, UR45, 0x9 ;  /* 0x0000002d080a7291 */ /* 0x000fe2000f8e483f */
[----:B------:R-:W-:Y:S01]  /*2680*/  WARPGROUP.ARRIVE ;  /* 0x00000000000079c5 */ /* 0x000fe20000000000 */
[----:B------:R-:W-:Y:S01]  /*2690*/  UIMAD UR9, UR8, 0x380, UR44 ;  /* 0x00000380080978a4 */ /* 0x000fe2000f8e022c */
[----:B------:R-:W-:Y:S01]  /*26a0*/  UMOV UR5, 0x40000040 ;  /* 0x4000004000057882 */ /* 0x000fe20000000000 */
[----:B------:R-:W-:Y:S02]  /*26b0*/  UMOV UR7, 0x40000040 ;  /* 0x4000004000077882 */ /* 0x000fe40000000000 */
[----:B------:R-:W-:Y:S01]  /*26c0*/  UIADD3 UR11, UR9, 0x80, URZ ;  /* 0x00000080090b7890 */ /* 0x000fe2000fffe03f */
[----:B------:R-:W-:Y:S02]  /*26d0*/  UMOV UR4, UR10 ;  /* 0x0000000a00047c82 */ /* 0x000fe40008000000 */
[----:B------:R-:W-:Y:S01]  /*26e0*/  UMOV UR6, UR9 ;  /* 0x0000000900067c82 */ /* 0x000fe20008000000 */
[----:B------:R-:W-:Y:S01]  /*26f0*/  UIADD3 UR12, UR9, 0x100, URZ ;  /* 0x00000100090c7890 */ /* 0x000fe2000fffe03f */
[----:B------:R-:W-:Y:S01]  /*2700*/  HGMMA.64x16x16.F32.BF16 R72, gdesc[UR4], R72, gsb0 ;  /* 0x00200000044879f0 */ /* 0x000fe20008001848 */
[----:B------:R-:W-:Y:S01]  /*2710*/  UMOV UR7, 0x40000040 ;  /* 0x4000004000077882 */ /* 0x000fe20000000000 */
[----:B------:R-:W-:Y:S01]  /*2720*/  UMOV UR6, UR11 ;  /* 0x0000000b00067c82 */ /* 0x000fe20008000000 */
[----:B------:R-:W-:-:S02]  /*2730*/  UIADD3 UR13, UR9, 0x180, URZ ;  /* 0x00000180090d7890 */ /* 0x000fc4000fffe03f */
        /* <DEDUP_REMOVED lines=162> */
[----:B------:R-:W-:Y:S01]  /*3160*/  BPT.TRAP 0x1 ;  /* 0x000000040000795c */ /* 0x000fe20000300000 */
.L_x_31:
[----:B------:R-:W-:-:S13]  /*3170*/  ISETP.NE.AND P1, PT, R81, RZ, PT ;  /* 0x000000ff5100720c */ /* 0x000fda0003f25270 */
[----:B-12---:R-:W-:-:S05]  /*3180*/  @P1 LEA R4, R3, UR40, 0x3 ;  /* 0x0000002803041c11 */ /* 0x006fca000f8e18ff */
[----:B------:R-:W-:-:S05]  /*3190*/  @P1 VIADD R5, R4, 0x50 ;  /* 0x0000005004051836 */ /* 0x000fca0000000000 */
[----:B------:R-:W-:-:S04]  /*31a0*/  @P1 PRMT R5, R80, 0x654, R5 ;  /* 0x0000065450051816 */ /* 0x000fc80000000005 */
[----:B------:R1:W-:Y:S01]  /*31b0*/  @P1 SYNCS.ARRIVE.TRANS64.RED.A1T0 RZ, [R5+URZ], RZ ;  /* 0x000000ff05ff19a7 */ /* 0x0003e2000810043f */
[----:B------:R-:W-:-:S13]  /*31c0*/  ISETP.GT.U32.AND P1, PT, R16, 0x1, PT ;  /* 0x000000011000780c */ /* 0x000fda0003f24070 */
[----:B-1----:R-:W-:Y:S05]  /*31d0*/  @P1 BRA `(.L_x_32) ;  /* 0x0000000000041947 */ /* 0x002fea0003800000 */
[----:B------:R-:W-:Y:S01]  /*31e0*/  BPT.TRAP 0x1 ;  /* 0x000000040000795c */ /* 0x000fe20000300000 */
.L_x_32:
[----:B------:R-:W-:Y:S01]  /*31f0*/  UIADD3 UR8, UR8, 0x1, URZ ;  /* 0x0000000108087890 */ /* 0x000fe2000fffe03f */
[C---:B------:R-:W-:Y:S01]  /*3200*/  ISETP.GT.AND P2, PT, R0.reuse, 0x1, PT ;  /* 0x000000010000780c */ /* 0x040fe20003f44270 */
[----:B------:R-:W-:Y:S02]  /*3210*/  VIADD R3, R3, 0x1 ;  /* 0x0000000103037836 */ /* 0x000fe40000000000 */
[----:B------:R-:W-:Y:S01]  /*3220*/  UISETP.NE.AND UP0, UPT, UR8, 0xa, UPT ;  /* 0x0000000a0800788c */ /* 0x000fe2000bf05270 */
[----:B------:R-:W-:Y:S02]  /*3230*/  VIADD R0, R0, 0xffffffff ;  /* 0xffffffff00007836 */ /* 0x000fe40000000000 */
[C---:B------:R-:W-:Y:S01]  /*3240*/  ISETP.NE.AND P1, PT, R3.reuse, 0xa, PT ;  /* 0x0000000a0300780c */ /* 0x040fe20003f25270 */
[----:B------:R-:W-:Y:S02]  /*3250*/  USEL UR4, URZ, 0x1, UP0 ;  /* 0x000000013f047887 */ /* 0x000fe40008000000 */
[----:B------:R-:W-:Y:S01]  /*3260*/  USEL UR8, UR8, URZ, UP0 ;  /* 0x0000003f08087287 */ /* 0x000fe20008000000 */
[----:B------:R-:W-:-:S03]  /*3270*/  SEL R3, R3, RZ, P1 ;  /* 0x000000ff03037207 */ /* 0x000fc60000800000 */
[----:B------:R-:W-:Y:S01]  /*3280*/  LOP3.LUT R6, R6, UR4, RZ, 0x3c, !PT ;  /* 0x0000000406067c12 */ /* 0x000fe2000f8e3cff */
[----:B------:R-:W-:Y:S07]  /*3290*/  @P2 BRA `(.L_x_33) ;  /* 0xfffffff000cc2947 */ /* 0x000fee000383ffff */
.L_x_26:
[----:B------:R-:W1:Y:S01]  /*32a0*/  LDC R0, c[0x0][0x28c] ;  /* 0x0000a300ff007b82 */ /* 0x000e620000000800 */
[----:B------:R2:W-:Y:S01]  /*32b0*/  SYNCS.ARRIVE.TRANS64.A1T0 RZ, [R88+UR42], RZ ;  /* 0x000000ff58ff79a7 */ /* 0x0005e2000810002a */
[----:B-1----:R-:W-:-:S13]  /*32c0*/  ISETP.GE.AND P1, PT, R0, 0x1, PT ;  /* 0x000000010000780c */ /* 0x002fda0003f26270 */
[----:B--2---:R-:W-:Y:S05]  /*32d0*/  @!P1 BRA `(.L_x_34) ;  /* 0x0000000000449947 */ /* 0x004fea0003800000 */
[----:B------:R-:W-:Y:S05]  /*32e0*/  @!P0 BRA `(.L_x_35) ;  /* 0x0000000000048947 */ /* 0x000fea0003800000 */
[----:B------:R-:W-:Y:S01]  /*32f0*/  BPT.TRAP 0x1 ;  /* 0x000000040000795c */ /* 0x000fe20000300000 */
.L_x_35:
[----:B------:R-:W-:-:S13]  /*3300*/  ISETP.NE.AND P0, PT, R81, RZ, PT ;  /* 0x000000ff5100720c */ /* 0x000fda0003f05270 */
[----:B------:R-:W-:-:S05]  /*3310*/  VOTEU.ANY UP0, P0 ;  /* 0x00000000003f7886 */ /* 0x000fca0000000100 */
[----:B------:R-:W-:-:S06]  /*3320*/  @UP0 UIADD3 UR4, UR43, UR36, URZ ;  /* 0x000000242b040290 */ /* 0x000fcc000fffe03f */
[----:B------:R-:W-:Y:S02]  /*3330*/  IMAD.U32 R4, RZ, RZ, UR4 ;  /* 0x00000004ff047e24 */ /* 0x000fe4000f8e00ff */
[----:B------:R-:W-:Y:S02]  /*3340*/  IMAD.U32 R3, RZ, RZ, UR4 ;  /* 0x00000004ff037e24 */ /* 0x000fe4000f8e00ff */
[----:B------:R-:W-:-:S05]  /*3350*/  @P0 IMAD.WIDE.U32 R4, R4, -0x33333333, RZ ;  /* 0xcccccccd04040825 */ /* 0x000fca00078e00ff */
[----:B------:R-:W-:-:S05]  /*3360*/  @P0 SHF.R.U32.HI R0, RZ, 0x3, R5 ;  /* 0x00000003ff000819 */ /* 0x000fca0000011605 */
[----:B------:R-:W-:-:S05]  /*3370*/  @P0 IMAD R0, R0, -0xa, R3 ;  /* 0xfffffff600000824 */ /* 0x000fca00078e0203 */
[----:B------:R-:W-:-:S05]  /*3380*/  @P0 LEA R0, R0, UR40, 0x3 ;  /* 0x0000002800000c11 */ /* 0x000fca000f8e18ff */
[----:B------:R-:W-:-:S05]  /*3390*/  @P0 VIADD R3, R0, 0x50 ;  /* 0x0000005000030836 */ /* 0x000fca0000000000 */
[----:B------:R-:W-:-:S04]  /*33a0*/  @P0 PRMT R3, R80, 0x654, R3 ;  /* 0x0000065450030816 */ /* 0x000fc80000000003 */
[----:B------:R1:W-:Y:S01]  /*33b0*/  @P0 SYNCS.ARRIVE.TRANS64.RED.A1T0 RZ, [R3+URZ], RZ ;  /* 0x000000ff03ff09a7 */ /* 0x0003e2000810043f */
[----:B------:R-:W-:-:S13]  /*33c0*/  ISETP.GT.U32.AND P0, PT, R16, 0x1, PT ;  /* 0x000000011000780c */ /* 0x000fda0003f04070 */
[----:B-1----:R-:W-:Y:S05]  /*33d0*/  @P0 BRA `(.L_x_34) ;  /* 0x0000000000040947 */ /* 0x002fea0003800000 */
[----:B------:R-:W-:Y:S01]  /*33e0*/  BPT.TRAP 0x1 ;  /* 0x000000040000795c */ /* 0x000fe20000300000 */
.L_x_34:
[----:B------:R-:W-:Y:S01]  /*33f0*/  SHF.L.U32 R0, R97, 0x1f, RZ ;  /* 0x0000001f61007819 */ /* 0x000fe200000006ff */
[----:B------:R-:W-:Y:S01]  /*3400*/  UIADD3 UR36, UR39, UR36, URZ ;  /* 0x0000002427247290 */ /* 0x000fe2000fffe03f */
[----:B------:R-:W1:Y:S01]  /*3410*/  LDC R9, c[0x0][0x288] ;  /* 0x0000a200ff097b82 */ /* 0x000e620000000800 */
[----:B------:R-:W-:Y:S01]  /*3420*/  UISETP.GE.U32.AND UP1, UPT, UR39, 0xa, UPT ;  /* 0x0000000a2700788c */ /* 0x000fe2000bf26070 */
[----:B0-----:R-:W-:Y:S01]  /*3430*/  IMAD.SHL.U32 R12, R86, 0x2, RZ ;  /* 0x00000002560c7824 */ /* 0x001fe200078e00ff */
[----:B------:R-:W-:Y:S02]  /*3440*/  UISETP.GT.U32.AND UP0, UPT, UR36, 0x9, UPT ;  /* 0x000000092400788c */ /* 0x000fe4000bf04070 */
[----:B------:R-:W-:Y:S02]  /*3450*/  UIMAD.WIDE.U32 UR4, UR36, -0x33333333, URZ ;  /* 0xcccccccd240478a5 */ /* 0x000fe4000f8e003f */
[----:B------:R-:W-:Y:S01]  /*3460*/  UISETP.LT.U32.AND UP0, UPT, UR39, 0xa, UP0 ;  /* 0x0000000a2700788c */ /* 0x000fe20008701070 */
[----:B------:R-:W0:Y:S01]  /*3470*/  SYNCS.PHASECHK.TRANS64.TRYWAIT P0, [R87+UR41+0x10], R0 ;  /* 0x00001000570075a7 */ /* 0x000e220008000169 */
[----:B------:R-:W-:Y:S01]  /*3480*/  USHF.R.U32.HI UR4, URZ, 0x3, UR5 ;  /* 0x000000033f047899 */ /* 0x000fe20008011605 */
[----:B------:R-:W-:Y:S01]  /*3490*/  SHF.R.S32.HI R13, RZ, 0x1f, R12 ;  /* 0x0000001fff0d7819 */ /* 0x000fe2000001140c */
[----:B------:R-:W-:-:S02]  /*34a0*/  USEL UR6, URZ, 0x1, !UP0 ;  /* 0x000000013f067887 */ /* 0x000fc4000c000000 */
[----:B------:R-:W-:Y:S02]  /*34b0*/  UIMAD UR36, UR4, -0xa, UR36 ;  /* 0xfffffff6042478a4 */ /* 0x000fe4000f8e0224 */
[----:B------:R-:W-:-:S04]  /*34c0*/  ULOP3.LUT UR37, UR37, UR6, URZ, 0x3c, !UPT ;  /* 0x0000000625257292 */ /* 0x000fc8000f8e3c3f */
[----:B------:R-:W-:Y:S01]  /*34d0*/  @UP1 ULOP3.LUT UR37, UR37, 0x1, UR4, 0x78, !UPT ;  /* 0x0000000125251892 */ /* 0x000fe2000f8e7804 */
[----:B01----:R-:W-:Y:S11]  /*34e0*/  @!P0 BRA `(.L_x_36) ;  /* 0x0000005400608947 */ /* 0x003ff60003800000 */
.L_x_180:
[----:B0-----:R-:W-:Y:S01]  /*34f0*/  IMAD.SHL.U32 R0, R19, 0x40, RZ ;  /* 0x0000004013007824 */ /* 0x001fe200078e00ff */
[----:B------:R-:W-:Y:S01]  /*3500*/  ULDC UR6, c[0x0][0x284] ;  /* 0x0000a10000067ab9 */ /* 0x000fe20000000800 */
[----:B------:R-:W-:Y:S01]  /*3510*/  IMAD R92, R22, 0x70, RZ ;  /* 0x00000070165c7824 */ /* 0x000fe200078e02ff */
[----:B------:R-:W-:Y:S01]  /*3520*/  SHF.R.S32.HI R15, RZ, 0x1f, R2 ;  /* 0x0000001fff0f7819 */ /* 0x000fe20000011402 */
[----:B------:R-:W-:Y:S01]  /*3530*/  ULDC.64 UR4, c[0x0][0x5d0] ;  /* 0x0001740000047ab9 */ /* 0x000fe20000000a00 */
[----:B------:R-:W-:Y:S01]  /*3540*/  ISETP.GE.AND P0, PT, R0, UR6, PT ;  /* 0x0000000600007c0c */ /* 0x000fe2000bf06270 */
[----:B------:R-:W-:Y:S01]  /*3550*/  IMAD.WIDE.U32 R4, R2, UR4, R12 ;  /* 0x0000000402047c25 */ /* 0x000fe2000f8e000c */
[----:B------:R-:W-:Y:S02]  /*3560*/  SHF.R.S32.HI R93, RZ, 0x1f, R92 ;  /* 0x0000001fff5d7819 */ /* 0x000fe4000001145c */
[C---:B------:R-:W-:Y:S01]  /*3570*/  ISETP.GE.OR P0, PT, R92.reuse, R9, P0 ;  /* 0x000000095c00720c */ /* 0x040fe20000706670 */
[----:B------:R-:W-:Y:S01]  /*3580*/  IMAD R3, R15, UR4, RZ ;  /* 0x000000040f037c24 */ /* 0x000fe2000f8e02ff */
[----:B------:R-:W-:-:S03]  /*3590*/  IADD3 R10, P1, R92, R4, RZ ;  /* 0x000000045c0a7210 */ /* 0x000fc60007f3e0ff */
[----:B------:R-:W-:-:S05]  /*35a0*/  IMAD R3, R2, UR5, R3 ;  /* 0x0000000502037c24 */ /* 0x000fca000f8e0203 */
[----:B------:R-:W-:-:S03]  /*35b0*/  IADD3.X R11, R93, R5, R3, P1, !PT ;  /* 0x000000055d0b7210 */ /* 0x000fc60000ffe403 */
[----:B------:R-:W-:Y:S05]  /*35c0*/  @P0 BRA `(.L_x_37) ;  /* 0x0000003800500947 */ /* 0x000fea0003800000 */
[----:B------:R-:W0:Y:S01]  /*35d0*/  LDC.64 R6, c[0x0][0x5c8] ;  /* 0x00017200ff067b82 */ /* 0x000e220000000a00 */
[----:B-----5:R-:W-:Y:S01]  /*35e0*/  FSETP.NEU.AND P0, PT, R83, RZ, PT ;  /* 0x000000ff5300720b */ /* 0x020fe20003f0d000 */
[----:B------:R-:W-:Y:S01]  /*35f0*/  IMAD R3, R86, -0x2, R9 ;  /* 0xfffffffe56037824 */ /* 0x000fe200078e0209 */
[----:B------:R-:W-:Y:S01]  /*3600*/  BSSY B0, `(.L_x_37) ;  /* 0x0000390000007945 */ /* 0x000fe20003800000 */
[----:B------:R-:W-:-:S04]  /*3610*/  IMAD.WIDE R98, R19, 0x40, R84 ;  /* 0x0000004013627825 */ /* 0x000fc800078e0254 */
[----:B------:R-:W-:Y:S02]  /*3620*/  IMAD.IADD R3, R3, 0x1, -R92 ;  /* 0x0000000103037824 */ /* 0x000fe400078e0a5c */
[----:B------:R-:W-:-:S03]  /*3630*/  IMAD.IADD R0, R91, 0x1, -R0 ;  /* 0x000000015b007824 */ /* 0x000fc600078e0a00 */
[----:B------:R-:W-:-:S04]  /*3640*/  ISETP.GT.AND P1, PT, R3, RZ, PT ;  /* 0x000000ff0300720c */ /* 0x000fc80003f24270 */
[----:B------:R-:W-:Y:S01]  /*3650*/  ISETP.GT.AND P2, PT, R0, RZ, P1 ;  /* 0x000000ff0000720c */ /* 0x000fe20000f44270 */
[-C--:B0-----:R-:W-:Y:S02]  /*3660*/  IMAD R4, R99, R6.reuse, RZ ;  /* 0x0000000663047224 */ /* 0x081fe400078e02ff */
[----:B------:R-:W-:-:S04]  /*3670*/  IMAD.WIDE.U32 R10, R98, R6, R10 ;  /* 0x00000006620a7225 */ /* 0x000fc800078e000a */
[----:B------:R-:W-:-:S04]  /*3680*/  IMAD R5, R98, R7, R4 ;  /* 0x0000000762057224 */ /* 0x000fc800078e0204 */
[----:B------:R-:W-:Y:S01]  /*3690*/  IMAD.IADD R9, R11, 0x1, R5 ;  /* 0x000000010b097824 */ /* 0x000fe200078e0205 */
[----:B------:R-:W-:Y:S06]  /*36a0*/  @!P0 BRA `(.L_x_38) ;  /* 0x0000002400d48947 */ /* 0x000fec0003800000 */
[----:B------:R-:W0:Y:S01]  /*36b0*/  LDC.64 R100, c[0x0][0x5b8] ;  /* 0x00016e00ff647b82 */ /* 0x000e220000000a00 */
[----:B------:R-:W-:-:S07]  /*36c0*/  ULDC.64 UR4, c[0x0][0x5c0] ;  /* 0x0001700000047ab9 */ /* 0x000fce0000000a00 */
[----:B------:R-:W1:Y:S08]  /*36d0*/  LDC.64 R104, c[0x0][0x5b0] ;  /* 0x00016c00ff687b82 */ /* 0x000e700000000a00 */
[----:B------:R-:W2:Y:S01]  /*36e0*/  LDC.64 R106, c[0x0][0x5a8] ;  /* 0x00016a00ff6a7b82 */ /* 0x000ea20000000a00 */
[-C--:B0-----:R-:W-:Y:S02]  /*36f0*/  IMAD R8, R15, R100.reuse, RZ ;  /* 0x000000640f087224 */ /* 0x081fe400078e02ff */
[----:B------:R-:W-:-:S04]  /*3700*/  IMAD.WIDE.U32 R4, R2, R100, R12 ;  /* 0x0000006402047225 */ /* 0x000fc800078e000c */
[----:B------:R-:W-:Y:S01]  /*3710*/  IMAD R101, R2, R101, R8 ;  /* 0x0000006502657224 */ /* 0x000fe200078e0208 */
[----:B------:R-:W-:Y:S01]  /*3720*/  IADD3 R14, P0, R92, R4, RZ ;  /* 0x000000045c0e7210 */ /* 0x000fe20007f1e0ff */
[----:B-1----:R-:W-:-:S03]  /*3730*/  IMAD R4, R99, R104, RZ ;  /* 0x0000006863047224 */ /* 0x002fc600078e02ff */
[----:B------:R-:W-:Y:S01]  /*3740*/  IADD3.X R15, R93, R5, R101, P0, !PT ;  /* 0x000000055d0f7210 */ /* 0x000fe200007fe465 */
[C---:B------:R-:W-:Y:S02]  /*3750*/  IMAD R103, R98.reuse, R105, R4 ;  /* 0x0000006962677224 */ /* 0x040fe400078e0204 */
[----:B------:R-:W-:-:S04]  /*3760*/  IMAD.WIDE.U32 R4, R98, R104, R14 ;  /* 0x0000006862047225 */ /* 0x000fc800078e000e */
[----:B------:R-:W-:Y:S01]  /*3770*/  IMAD.IADD R5, R5, 0x1, R103 ;  /* 0x0000000105057824 */ /* 0x000fe200078e0267 */
[----:B--2---:R-:W-:-:S04]  /*3780*/  LEA R20, P0, R4, R106, 0x1 ;  /* 0x0000006a04147211 */ /* 0x004fc800078008ff */
[----:B------:R-:W-:-:S05]  /*3790*/  LEA.HI.X R21, R4, R107, R5, 0x1, P0 ;  /* 0x0000006b04157211 */ /* 0x000fca00000f0c05 */
[----:B------:R-:W2:Y:S01]  /*37a0*/  @P2 LDG.E.LTC128B.U16 R19, desc[UR46][R20.64] ;  /* 0x0000002e14132981 */ /* 0x000ea2000c1e1520 */
[----:B------:R-:W-:Y:S01]  /*37b0*/  IMAD.WIDE.U32 R4, R98, R104, R92 ;  /* 0x0000006862047225 */ /* 0x000fe200078e005c */
[----:B------:R-:W-:Y:S02]  /*37c0*/  BSSY B1, `(.L_x_39) ;  /* 0x0000015000017945 */ /* 0x000fe40003800000 */
[----:B------:R-:W-:-:S04]  /*37d0*/  IADD3 R94, P0, R12, R4, RZ ;  /* 0x000000040c5e7210 */ /* 0x000fc80007f1e0ff */
[----:B------:R-:W-:Y:S02]  /*37e0*/  IADD3.X R95, R13, R103, R5, P0, !PT ;  /* 0x000000670d5f7210 */ /* 0x000fe400007fe405 */
[----:B------:R-:W-:Y:S01]  /*37f0*/  LEA R8, P0, R10, UR4, 0x1 ;  /* 0x000000040a087c11 */ /* 0x000fe2000f8008ff */
[----:B------:R-:W-:-:S03]  /*3800*/  IMAD.WIDE.U32 R94, R2, R100, R94 ;  /* 0x00000064025e7225 */ /* 0x000fc600078e005e */
[----:B------:R-:W-:Y:S02]  /*3810*/  LEA.HI.X R9, R10, UR5, R9, 0x1, P0 ;  /* 0x000000050a097c11 */ /* 0x000fe400080f0c09 */
[----:B------:R-:W-:-:S04]  /*3820*/  ISETP.GT.AND P0, PT, R3, 0x1, PT ;  /* 0x000000010300780c */ /* 0x000fc80003f04270 */
[----:B------:R-:W-:Y:S01]  /*3830*/  ISETP.GT.AND P3, PT, R0, RZ, P0 ;  /* 0x000000ff0000720c */ /* 0x000fe20000764270 */
[----:B--2---:R-:W-:-:S04]  /*3840*/  IMAD.U32 R4, R19, 0x10000, RZ ;  /* 0x0001000013047824 */ /* 0x004fc800078e00ff */
[----:B------:R-:W-:Y:S01]  /*3850*/  FMUL R5, R4, R83 ;  /* 0x0000005304057220 */ /* 0x000fe20000400000 */
[----:B------:R-:W-:-:S03]  /*3860*/  LEA R4, P4, R94, R106, 0x1 ;  /* 0x0000006a5e047211 */ /* 0x000fc600078808ff */
[----:B------:R-:W-:-:S05]  /*3870*/  FFMA R5, R72, R82, R5 ;  /* 0x0000005248057223 */ /* 0x000fca0000000005 */
[----:B------:R-:W-:Y:S01]  /*3880*/  F2FP.BF16.F32.PACK_AB R10, RZ, R5 ;  /* 0x00000005ff0a723e */ /* 0x000fe200000010ff */
[----:B------:R-:W-:-:S03]  /*3890*/  IMAD.IADD R5, R101, 0x1, R95 ;  /* 0x0000000165057824 */ /* 0x000fc600078e025f */
[----:B------:R-:W-:Y:S01]  /*38a0*/  PRMT R11, R10, 0x7610, R11 ;  /* 0x000076100a0b7816 */ /* 0x000fe2000000000b */
[----:B------:R-:W-:Y:S01]  /*38b0*/  IMAD.SHL.U32 R10, R104, 0x8, RZ ;  /* 0x00000008680a7824 */ /* 0x000fe200078e00ff */
[----:B------:R-:W-:-:S03]  /*38c0*/  LEA.HI.X R5, R94, R107, R5, 0x1, P4 ;  /* 0x0000006b5e057211 */ /* 0x000fc600020f0c05 */
[----:B------:R0:W-:Y:S02]  /*38d0*/  @P2 STG.E.U16 desc[UR46][R8.64], R11 ;  /* 0x0000000b08002986 */ /* 0x0001e4000c10152e */
[----:B0-----:R-:W-:Y:S01]  /*38e0*/  SHF.L.U64.HI R11, R104, 0x3, R105 ;  /* 0x00000003680b7819 */ /* 0x001fe20000010269 */
[----:B------:R-:W-:Y:S06]  /*38f0*/  @!P3 BRA `(.L_x_40) ;  /* 0x000000000004b947 */ /* 0x000fec0003800000 */
[----:B------:R0:W5:Y:S02]  /*3900*/  LDG.E.LTC128B.U16 R19, desc[UR46][R4.64+0x2] ;  /* 0x0000022e04137981 */ /* 0x000164000c1e1520 */
.L_x_40:
[----:B------:R-:W-:Y:S05]  /*3910*/  BSYNC B1 ;  /* 0x0000000000017941 */ /* 0x000fea0003800000 */
.L_x_39:
[----:B------:R-:W-:Y:S01]  /*3920*/  IMAD.WIDE.U32 R10, R98, R104, R10 ;  /* 0x00000068620a7225 */ /* 0x000fe200078e000a */
[----:B------:R-:W-:-:S03]  /*3930*/  ISETP.GT.AND P1, PT, R0, 0x8, P1 ;  /* 0x000000080000780c */ /* 0x000fc60000f24270 */
[----:B-----5:R-:W-:Y:S02]  /*3940*/  IMAD.U32 R20, R19, 0x10000, RZ ;  /* 0x0001000013147824 */ /* 0x020fe400078e00ff */
[----:B------:R-:W-:Y:S01]  /*3950*/  IMAD.IADD R103, R103, 0x1, R11 ;  /* 0x0000000167677824 */ /* 0x000fe200078e020b */
[----:B------:R-:W-:Y:S01]  /*3960*/  IADD3 R11, P2, R14, R10, RZ ;  /* 0x0000000a0e0b7210 */ /* 0x000fe20007f5e0ff */
[----:B------:R-:W-:-:S04]  /*3970*/  FMUL R20, R20, R83 ;  /* 0x0000005314147220 */ /* 0x000fc80000400000 */
[----:B------:R-:W-:Y:S01]  /*3980*/  FFMA R20, R73, R82, R20 ;  /* 0x0000005249147223 */ /* 0x000fe20000000014 */
[----:B------:R-:W-:Y:S01]  /*3990*/  IMAD.X R22, R103, 0x1, R15, P2 ;  /* 0x0000000167167824 */ /* 0x000fe200010e060f */
[----:B------:R-:W-:-:S03]  /*39a0*/  LEA R14, P2, R11, R106, 0x1 ;  /* 0x0000006a0b0e7211 */ /* 0x000fc600078408ff */
[----:B------:R-:W-:Y:S02]  /*39b0*/  F2FP.BF16.F32.PACK_AB R20, RZ, R20 ;  /* 0x00000014ff14723e */ /* 0x000fe400000010ff */
[----:B------:R-:W-:-:S03]  /*39c0*/  LEA.HI.X R15, R11, R107, R22, 0x1, P2 ;  /* 0x0000006b0b0f7211 */ /* 0x000fc600010f0c16 */
[----:B------:R1:W-:Y:S04]  /*39d0*/  @P3 STG.E.U16 desc[UR46][R8.64+0x2], R20 ;  /* 0x0000021408003986 */ /* 0x0003e8000c10152e */
[----:B------:R-:W2:Y:S01]  /*39e0*/  @P1 LDG.E.LTC128B.U16 R19, desc[UR46][R14.64] ;  /* 0x0000002e0e131981 */ /* 0x000ea2000c1e1520 */
[----:B------:R-:W-:Y:S01]  /*39f0*/  IADD3 R12, P2, P3, R12, R10, R92 ;  /* 0x0000000a0c0c7210 */ /* 0x000fe20007b5e05c */
[----:B------:R-:W-:Y:S01]  /*3a00*/  BSSY B1, `(.L_x_41) ;  /* 0x0000011000017945 */ /* 0x000fe20003800000 */
[----:B------:R-:W-:Y:S02]  /*3a10*/  SHF.L.U64.HI R7, R6, 0x4, R7 ;  /* 0x0000000406077819 */ /* 0x000fe40000010207 */
[----:B------:R-:W-:Y:S02]  /*3a20*/  IADD3.X R13, R13, R103, R93, P2, P3 ;  /* 0x000000670d0d7210 */ /* 0x000fe400017e645d */
[----:B------:R-:W-:Y:S01]  /*3a30*/  ISETP.GT.AND P0, PT, R0, 0x8, P0 ;  /* 0x000000080000780c */ /* 0x000fe20000704270 */
[----:B------:R-:W-:-:S04]  /*3a40*/  IMAD.WIDE.U32 R12, R2, R100, R12 ;  /* 0x00000064020c7225 */ /* 0x000fc800078e000c */
[----:B------:R-:W-:Y:S02]  /*3a50*/  IMAD.IADD R2, R101, 0x1, R13 ;  /* 0x0000000165027824 */ /* 0x000fe400078e020d */
[----:B--2---:R-:W-:-:S04]  /*3a60*/  IMAD.U32 R10, R19, 0x10000, RZ ;  /* 0x00010000130a7824 */ /* 0x004fc800078e00ff */
[----:B------:R-:W-:Y:S01]  /*3a70*/  FMUL R11, R10, R83 ;  /* 0x000000530a0b7220 */ /* 0x000fe20000400000 */
[----:B------:R-:W-:Y:S02]  /*3a80*/  LEA R10, P2, R6, R8, 0x4 ;  /* 0x00000008060a7211 */ /* 0x000fe400078420ff */
[----:B------:R-:W-:Y:S01]  /*3a90*/  LEA R6, P3, R12, R106, 0x1 ;  /* 0x0000006a0c067211 */ /* 0x000fe200078608ff */
[----:B------:R-:W-:-:S05]  /*3aa0*/  FFMA R11, R74, R82, R11 ;  /* 0x000000524a0b7223 */ /* 0x000fca000000000b */
[----:B------:R-:W-:Y:S01]  /*3ab0*/  F2FP.BF16.F32.PACK_AB R13, RZ, R11 ;  /* 0x0000000bff0d723e */ /* 0x000fe200000010ff */
[----:B------:R-:W-:Y:S01]  /*3ac0*/  IMAD.X R11, R7, 0x1, R9, P2 ;  /* 0x00000001070b7824 */ /* 0x000fe200010e0609 */
[----:B------:R-:W-:-:S04]  /*3ad0*/  LEA.HI.X R7, R12, R107, R2, 0x1, P3 ;  /* 0x0000006b0c077211 */ /* 0x000fc800018f0c02 */
[----:B------:R1:W-:Y:S01]  /*3ae0*/  @P1 STG.E.U16 desc[UR46][R10.64], R13 ;  /* 0x0000000d0a001986 */ /* 0x0003e2000c10152e */
[----:B------:R-:W-:Y:S05]  /*3af0*/  @!P0 BRA `(.L_x_42) ;  /* 0x0000000000048947 */ /* 0x000fea0003800000 */
[----:B------:R2:W5:Y:S02]  /*3b00*/  LDG.E.LTC128B.U16 R19, desc[UR46][R6.64+0x2] ;  /* 0x0000022e06137981 */ /* 0x000564000c1e1520 */
.L_x_42:
[----:B------:R-:W-:Y:S05]  /*3b10*/  BSYNC B1 ;  /* 0x0000000000017941 */ /* 0x000fea0003800000 */
.L_x_41:
[----:B-----5:R-:W-:Y:S01]  /*3b20*/  IMAD.U32 R2, R19, 0x10000, RZ ;  /* 0x0001000013027824 */ /* 0x020fe200078e00ff */
[----:B------:R-:W-:Y:S01]  /*3b30*/  ISETP.GT.AND P1, PT, R3, 0x8, PT ;  /* 0x000000080300780c */ /* 0x000fe20003f24270 */
[----:B------:R-:W-:Y:S02]  /*3b40*/  BSSY B1, `(.L_x_43) ;  /* 0x0000008000017945 */ /* 0x000fe40003800000 */
[----:B------:R-:W-:Y:S01]  /*3b50*/  FMUL R2, R2, R83 ;  /* 0x0000005302027220 */ /* 0x000fe20000400000 */
[----:B------:R-:W-:-:S03]  /*3b60*/  ISETP.GT.AND P2, PT, R0, RZ, P1 ;  /* 0x000000ff0000720c */ /* 0x000fc60000f44270 */
[----:B------:R-:W-:-:S05]  /*3b70*/  FFMA R2, R75, R82, R2 ;  /* 0x000000524b027223 */ /* 0x000fca0000000002 */
[----:B------:R-:W-:-:S05]  /*3b80*/  F2FP.BF16.F32.PACK_AB R2, RZ, R2 ;  /* 0x00000002ff02723e */ /* 0x000fca00000010ff */
[----:B------:R3:W-:Y:S01]  /*3b90*/  @P0 STG.E.U16 desc[UR46][R10.64+0x2], R2 ;  /* 0x000002020a000986 */ /* 0x0007e2000c10152e */
[----:B------:R-:W-:Y:S05]  /*3ba0*/  @!P2 BRA `(.L_x_44) ;  /* 0x000000000004a947 */ /* 0x000fea0003800000 */
[----:B------:R4:W5:Y:S02]  /*3bb0*/  LDG.E.LTC128B.U16 R19, desc[UR46][R4.64+0x10] ;  /* 0x0000102e04137981 */ /* 0x000964000c1e1520 */
.L_x_44:
[----:B------:R-:W-:Y:S05]  /*3bc0*/  BSYNC B1 ;  /* 0x0000000000017941 */ /* 0x000fea0003800000 */
.L_x_43:
[----:B---3-5:R-:W-:Y:S01]  /*3bd0*/  IMAD.U32 R2, R19, 0x10000, RZ ;  /* 0x0001000013027824 */ /* 0x028fe200078e00ff */
[----:B------:R-:W-:Y:S01]  /*3be0*/  ISETP.GT.AND P0, PT, R3, 0x9, PT ;  /* 0x000000090300780c */ /* 0x000fe20003f04270 */
[----:B------:R-:W-:Y:S02]  /*3bf0*/  BSSY B1, `(.L_x_45) ;  /* 0x0000008000017945 */ /* 0x000fe40003800000 */
[----:B-1----:R-:W-:Y:S01]  /*3c00*/  FMUL R13, R2, R83 ;  /* 0x00000053020d7220 */ /* 0x002fe20000400000 */
[----:B------:R-:W-:-:S03]  /*3c10*/  ISETP.GT.AND P3, PT, R0, RZ, P0 ;  /* 0x000000ff0000720c */ /* 0x000fc60000764270 */
[----:B------:R-:W-:-:S05]  /*3c20*/  FFMA R13, R76, R82, R13 ;  /* 0x000000524c0d7223 */ /* 0x000fca000000000d */
[----:B------:R-:W-:-:S05]  /*3c30*/  F2FP.BF16.F32.PACK_AB R13, RZ, R13 ;  /* 0x0000000dff0d723e */ /* 0x000fca00000010ff */
[----:B------:R1:W-:Y:S01]  /*3c40*/  @P2 STG.E.U16 desc[UR46][R8.64+0x10], R13 ;  /* 0x0000100d08002986 */ /* 0x0003e2000c10152e */
[----:B------:R-:W-:Y:S05]  /*3c50*/  @!P3 BRA `(.L_x_46) ;  /* 0x000000000004b947 */ /* 0x000fea0003800000 */
[----:B------:R3:W5:Y:S02]  /*3c60*/  LDG.E.LTC128B.U16 R19, desc[UR46][R4.64+0x12] ;  /* 0x0000122e04137981 */ /* 0x000764000c1e1520 */
.L_x_46:
[----:B------:R-:W-:Y:S05]  /*3c70*/  BSYNC B1 ;  /* 0x0000000000017941 */ /* 0x000fea0003800000 */
.L_x_45:
[----:B-----5:R-:W-:Y:S01]  /*3c80*/  IMAD.U32 R2, R19, 0x10000, RZ ;  /* 0x0001000013027824 */ /* 0x020fe200078e00ff */
[----:B------:R-:W-:Y:S01]  /*3c90*/  ISETP.GT.AND P1, PT, R0, 0x8, P1 ;  /* 0x000000080000780c */ /* 0x000fe20000f24270 */
[----:B------:R-:W-:Y:S02]  /*3ca0*/  BSSY B1, `(.L_x_47) ;  /* 0x0000007000017945 */ /* 0x000fe40003800000 */
[----:B------:R-:W-:-:S04]  /*3cb0*/  FMUL R2, R2, R83 ;  /* 0x0000005302027220 */ /* 0x000fc80000400000 */
[----:B------:R-:W-:-:S05]  /*3cc0*/  FFMA R2, R77, R82, R2 ;  /* 0x000000524d027223 */ /* 0x000fca0000000002 */
[----:B------:R-:W-:-:S05]  /*3cd0*/  F2FP.BF16.F32.PACK_AB R2, RZ, R2 ;  /* 0x00000002ff02723e */ /* 0x000fca00000010ff */
[----:B------:R0:W-:Y:S01]  /*3ce0*/  @P3 STG.E.U16 desc[UR46][R8.64+0x12], R2 ;  /* 0x0000120208003986 */ /* 0x0001e2000c10152e */
[----:B------:R-:W-:Y:S05]  /*3cf0*/  @!P1 BRA `(.L_x_48) ;  /* 0x0000000000049947 */ /* 0x000fea0003800000 */
[----:B------:R0:W5:Y:S02]  /*3d00*/  LDG.E.LTC128B.U16 R19, desc[UR46][R6.64+0x10] ;  /* 0x0000102e06137981 */ /* 0x000164000c1e1520 */
.L_x_48:
[----:B------:R-:W-:Y:S05]  /*3d10*/  BSYNC B1 ;  /* 0x0000000000017941 */ /* 0x000fea0003800000 */
.L_x_47:
[----:B0----5:R-:W-:Y:S01]  /*3d20*/  IMAD.U32 R2, R19, 0x10000, RZ ;  /* 0x0001000013027824 */ /* 0x021fe200078e00ff */
[----:B------:R-:W-:Y:S01]  /*3d30*/  ISETP.GT.AND P0, PT, R0, 0x8, P0 ;  /* 0x000000080000780c */ /* 0x000fe20000704270 */
[----:B------:R-:W-:Y:S02]  /*3d40*/  BSSY B1, `(.L_x_49) ;  /* 0x0000007000017945 */ /* 0x000fe40003800000 */
[----:B-1----:R-:W-:-:S04]  /*3d50*/  FMUL R13, R2, R83 ;  /* 0x00000053020d7220 */ /* 0x002fc80000400000 */
[----:B------:R-:W-:-:S05]  /*3d60*/  FFMA R13, R78, R82, R13 ;  /* 0x000000524e0d7223 */ /* 0x000fca000000000d */
[----:B------:R-:W-:-:S05]  /*3d70*/  F2FP.BF16.F32.PACK_AB R13, RZ, R13 ;  /* 0x0000000dff0d723e */ /* 0x000fca00000010ff */
[----:B------:R0:W-:Y:S01]  /*3d80*/  @P1 STG.E.U16 desc[UR46][R10.64+0x10], R13 ;  /* 0x0000100d0a001986 */ /* 0x0001e2000c10152e */
[----:B------:R-:W-:Y:S05]  /*3d90*/  @!P0 BRA `(.L_x_50) ;  /* 0x0000000000048947 */ /* 0x000fea0003800000 */
[----:B------:R1:W5:Y:S02]  /*3da0*/  LDG.E.LTC128B.U16 R19, desc[UR46][R6.64+0x12] ;  /* 0x0000122e06137981 */ /* 0x000364000c1e1520 */
.L_x_50:
[----:B------:R-:W-:Y:S05]  /*3db0*/  BSYNC B1 ;  /* 0x0000000000017941 */ /* 0x000fea0003800000 */
.L_x_49:
        /* <DEDUP_REMOVED lines=10> */
.L_x_52:
[----:B------:R-:W-:Y:S05]  /*3e60*/  BSYNC B1 ;  /* 0x0000000000017941 */ /* 0x000fea0003800000 */
.L_x_51:
[----:B0----5:R-:W-:Y:S01]  /*3e70*/  IMAD.U32 R2, R19, 0x10000, RZ ;  /* 0x0001000013027824 */ /* 0x021fe200078e00ff */
        /* <DEDUP_REMOVED lines=9> */
.L_x_54:
[----:B------:R-:W-:Y:S05]  /*3f10*/  BSYNC B1 ;  /* 0x0000000000017941 */ /* 0x000fea0003800000 */
.L_x_53:
        /* <DEDUP_REMOVED lines=9> */
.L_x_56:
[----:B------:R-:W-:Y:S05]  /*3fb0*/  BSYNC B1 ;  /* 0x0000000000017941 */ /* 0x000fea0003800000 */
.L_x_55:
[----:B0----5:R-:W-:Y:S01]  /*3fc0*/  IMAD.U32 R2, R19, 0x10000, RZ ;  /* 0x0001000013027824 */ /* 0x021fe200078e00ff */
        /* <DEDUP_REMOVED lines=8> */
.L_x_58:
[----:B------:R-:W-:Y:S05]  /*4050*/  BSYNC B1 ;  /* 0x0000000000017941 */ /* 0x000fea0003800000 */
.L_x_57:
        /* <DEDUP_REMOVED lines=10> */
.L_x_60:
[----:B------:R-:W-:Y:S05]  /*4100*/  BSYNC B1 ;  /* 0x0000000000017941 */ /* 0x000fea0003800000 */
.L_x_59:
        /* <DEDUP_REMOVED lines=10> */
.L_x_62:
[----:B------:R-:W-:Y:S05]  /*41b0*/  BSYNC B1 ;  /* 0x0000000000017941 */ /* 0x000fea0003800000 */
.L_x_61:
        /* <DEDUP_REMOVED lines=9> */
.L_x_64:
[----:B------:R-:W-:Y:S05]  /*4250*/  BSYNC B1 ;  /* 0x0000000000017941 */ /* 0x000fea0003800000 */
.L_x_63:
        /* <DEDUP_REMOVED lines=9> */
.L_x_66:
[----:B------:R-:W-:Y:S05]  /*42f0*/  BSYNC B1 ;  /* 0x0000000000017941 */ /* 0x000fea0003800000 */
.L_x_65:
        /* <DEDUP_REMOVED lines=10> */
.L_x_68:
[----:B------:R-:W-:Y:S05]  /*43a0*/  BSYNC B1 ;  /* 0x0000000000017941 */ /* 0x000fea0003800000 */
.L_x_67:
        /* <DEDUP_REMOVED lines=10> */
.L_x_70:
[----:B------:R-:W-:Y:S05]  /*4450*/  BSYNC B1 ;  /* 0x0000000000017941 */ /* 0x000fea0003800000 */
.L_x_69:
        /* <DEDUP_REMOVED lines=9> */
.L_x_72:
[----:B------:R-:W-:Y:S05]  /*44f0*/  BSYNC B1 ;  /* 0x0000000000017941 */ /* 0x000fea0003800000 */
.L_x_71:
        /* <DEDUP_REMOVED lines=9> */
.L_x_74:
[----:B------:R-:W-:Y:S05]  /*4590*/  BSYNC B1 ;  /* 0x0000000000017941 */ /* 0x000fea0003800000 */
.L_x_73:
        /* <DEDUP_REMOVED lines=10> */
.L_x_76:
[----:B------:R-:W-:Y:S05]  /*4640*/  BSYNC B1 ;  /* 0x0000000000017941 */ /* 0x000fea0003800000 */
.L_x_75:
        /* <DEDUP_REMOVED lines=10> */
.L_x_78:
[----:B------:R-:W-:Y:S05]  /*46f0*/  BSYNC B1 ;  /* 0x0000000000017941 */ /* 0x000fea0003800000 */
.L_x_77:
        /* <DEDUP_REMOVED lines=9> */
.L_x_80:
[----:B------:R-:W-:Y:S05]  /*4790*/  BSYNC B1 ;  /* 0x0000000000017941 */ /* 0x000fea0003800000 */
.L_x_79:
        /* <DEDUP_REMOVED lines=9> */
.L_x_82:
[----:B------:R-:W-:Y:S05]  /*4830*/  BSYNC B1 ;  /* 0x0000000000017941 */ /* 0x000fea0003800000 */
.L_x_81:
        /* <DEDUP_REMOVED lines=10> */
.L_x_84:
[----:B------:R-:W-:Y:S05]  /*48e0*/  BSYNC B1 ;  /* 0x0000000000017941 */ /* 0x000fea0003800000 */
.L_x_83:
        /* <DEDUP_REMOVED lines=10> */
.L_x_86:
[----:B------:R-:W-:Y:S05]  /*4990*/  BSYNC B1 ;  /* 0x0000000000017941 */ /* 0x000fea0003800000 */
.L_x_85:
        /* <DEDUP_REMOVED lines=9> */
.L_x_88:
[----:B------:R-:W-:Y:S05]  /*4a30*/  BSYNC B1 ;  /* 0x0000000000017941 */ /* 0x000fea0003800000 */
.L_x_87:
        /* <DEDUP_REMOVED lines=9> */
.L_x_90:
[----:B------:R-:W-:Y:S05]  /*4ad0*/  BSYNC B1 ;  /* 0x0000000000017941 */ /* 0x000fea0003800000 */
.L_x_89:
        /* <DEDUP_REMOVED lines=10> */
.L_x_92:
[----:B------:R-:W-:Y:S05]  /*4b80*/  BSYNC B1 ;  /* 0x0000000000017941 */ /* 0x000fea0003800000 */
.L_x_91:
        /* <DEDUP_REMOVED lines=10> */
.L_x_94:
[----:B------:R-:W-:Y:S05]  /*4c30*/  BSYNC B1 ;  /* 0x0000000000017941 */ /* 0x000fea0003800000 */
.L_x_93:
        /* <DEDUP_REMOVED lines=9> */
.L_x_96:
[----:B------:R-:W-:Y:S05]  /*4cd0*/  BSYNC B1 ;  /* 0x0000000000017941 */ /* 0x000fea0003800000 */
.L_x_95:
        /* <DEDUP_REMOVED lines=9> */
.L_x_98:
[----:B------:R-:W-:Y:S05]  /*4d70*/  BSYNC B1 ;  /* 0x0000000000017941 */ /* 0x000fea0003800000 */
.L_x_97:
        /* <DEDUP_REMOVED lines=10> */
.L_x_100:
[----:B------:R-:W-:Y:S05]  /*4e20*/  BSYNC B1 ;  /* 0x0000000000017941 */ /* 0x000fea0003800000 */
.L_x_99:
        /* <DEDUP_REMOVED lines=10> */
.L_x_102:
[----:B------:R-:W-:Y:S05]  /*4ed0*/  BSYNC B1 ;  /* 0x0000000000017941 */ /* 0x000fea0003800000 */
.L_x_101:
        /* <DEDUP_REMOVED lines=9> */
.L_x_104:
[----:B------:R-:W-:Y:S05]  /*4f70*/  BSYNC B1 ;  /* 0x0000000000017941 */ /* 0x000fea0003800000 */
.L_x_103:
        /* <DEDUP_REMOVED lines=9> */
.L_x_106:
[----:B------:R-:W-:Y:S05]  /*5010*/  BSYNC B1 ;  /* 0x0000000000017941 */ /* 0x000fea0003800000 */
.L_x_105:
        /* <DEDUP_REMOVED lines=10> */
.L_x_108:
[----:B------:R-:W-:Y:S05]  /*50c0*/  BSYNC B1 ;  /* 0x0000000000017941 */ /* 0x000fea0003800000 */
.L_x_107:
        /* <DEDUP_REMOVED lines=10> */
.L_x_110:
[----:B------:R-:W-:Y:S05]  /*5170*/  BSYNC B1 ;  /* 0x0000000000017941 */ /* 0x000fea0003800000 */
.L_x_109:
        /* <DEDUP_REMOVED lines=9> */
.L_x_112:
[----:B------:R-:W-:Y:S05]  /*5210*/  BSYNC B1 ;  /* 0x0000000000017941 */ /* 0x000fea0003800000 */
.L_x_111:
        /* <DEDUP_REMOVED lines=9> */
.L_x_114:
[----:B------:R-:W-:Y:S05]  /*52b0*/  BSYNC B1 ;  /* 0x0000000000017941 */ /* 0x000fea0003800000 */
.L_x_113:
        /* <DEDUP_REMOVED lines=10> */
.L_x_116:
[----:B------:R-:W-:Y:S05]  /*5360*/  BSYNC B1 ;  /* 0x0000000000017941 */ /* 0x000fea0003800000 */
.L_x_115:
        /* <DEDUP_REMOVED lines=10> */
.L_x_118:
[----:B------:R-:W-:Y:S05]  /*5410*/  BSYNC B1 ;  /* 0x0000000000017941 */ /* 0x000fea0003800000 */
.L_x_117:
        /* <DEDUP_REMOVED lines=9> */
.L_x_120:
[----:B------:R-:W-:Y:S05]  /*54b0*/  BSYNC B1 ;  /* 0x0000000000017941 */ /* 0x000fea0003800000 */
.L_x_119:
        /* <DEDUP_REMOVED lines=9> */
.L_x_122:
[----:B------:R-:W-:Y:S05]  /*5550*/  BSYNC B1 ;  /* 0x0000000000017941 */ /* 0x000fea0003800000 */
.L_x_121:
        /* <DEDUP_REMOVED lines=10> */
.L_x_124:
[----:B------:R-:W-:Y:S05]  /*5600*/  BSYNC B1 ;  /* 0x0000000000017941 */ /* 0x000fea0003800000 */
.L_x_123:
        /* <DEDUP_REMOVED lines=10> */
.L_x_126:
[----:B------:R-:W-:Y:S05]  /*56b0*/  BSYNC B1 ;  /* 0x0000000000017941 */ /* 0x000fea0003800000 */
.L_x_125:
        /* <DEDUP_REMOVED lines=9> */
.L_x_128:
[----:B------:R-:W-:Y:S05]  /*5750*/  BSYNC B1 ;  /* 0x0000000000017941 */ /* 0x000fea0003800000 */
.L_x_127:
        /* <DEDUP_REMOVED lines=9> */
.L_x_130:
[----:B------:R-:W-:Y:S05]  /*57f0*/  BSYNC B1 ;  /* 0x0000000000017941 */ /* 0x000fea0003800000 */
.L_x_129:
        /* <DEDUP_REMOVED lines=10> */
.L_x_132:
[----:B------:R-:W-:Y:S05]  /*58a0*/  BSYNC B1 ;  /* 0x0000000000017941 */ /* 0x000fea0003800000 */
.L_x_131:
        /* <DEDUP_REMOVED lines=10> */
.L_x_134:
[----:B------:R-:W-:Y:S05]  /*5950*/  BSYNC B1 ;  /* 0x0000000000017941 */ /* 0x000fea0003800000 */
.L_x_133:
        /* <DEDUP_REMOVED lines=9> */
.L_x_136:
[----:B------:R-:W-:Y:S05]  /*59f0*/  BSYNC B1 ;  /* 0x0000000000017941 */ /* 0x000fea0003800000 */
.L_x_135:
        /* <DEDUP_REMOVED lines=9> */
.L_x_138:
[----:B------:R-:W-:Y:S05]  /*5a90*/  BSYNC B1 ;  /* 0x0000000000017941 */ /* 0x000fea0003800000 */
.L_x_137:
        /* <DEDUP_REMOVED lines=10> */
.L_x_140:
[----:B------:R-:W-:Y:S05]  /*5b40*/  BSYNC B1 ;  /* 0x0000000000017941 */ /* 0x000fea0003800000 */
.L_x_139:
[----:B0----5:R-:W-:Y:S01]  /*5b50*/  IMAD.U32 R2, R19, 0x10000, RZ ;  /* 0x0001000013027824 */ /* 0x021fe200078e00ff */
[----:B------:R-:W-:Y:S01]  /*5b60*/  ISETP.GT.AND P0, PT, R3, 0x69, PT ;  /* 0x000000690300780c */ /* 0x000fe20003f04270 */
[----:B------:R-:W-:Y:S01]  /*5b70*/  @P2 IMAD.MOV.U32 R3, RZ, RZ, R9 ;  /* 0x000000ffff032224 */ /* 0x000fe200078e0009 */
[----:B------:R-:W-:Y:S01]  /*5b80*/  BSSY B1, `(.L_x_141) ;  /* 0x0000009000017945 */ /* 0x000fe20003800000 */
[----:B------:R-:W-:Y:S01]  /*5b90*/  FMUL R13, R2, R83 ;  /* 0x00000053020d7220 */ /* 0x000fe20000400000 */
[----:B------:R-:W-:Y:S01]  /*5ba0*/  @P2 IMAD.MOV.U32 R2, RZ, RZ, R8 ;  /* 0x000000ffff022224 */ /* 0x000fe200078e0008 */
[----:B------:R-:W-:Y:S02]  /*5bb0*/  ISETP.GT.AND P3, PT, R0, RZ, P0 ;  /* 0x000000ff0000720c */ /* 0x000fe40000764270 */
[----:B------:R-:W-:-:S05]  /*5bc0*/  FFMA R13, R28, R82, R13 ;  /* 0x000000521c0d7223 */ /* 0x000fca000000000d */
[----:B------:R-:W-:-:S05]  /*5bd0*/  F2FP.BF16.F32.PACK_AB R13, RZ, R13 ;  /* 0x0000000dff0d723e */ /* 0x000fca00000010ff */
[----:B------:R0:W-:Y:S01]  /*5be0*/  @P2 STG.E.U16 desc[UR46][R2.64+0xd0], R13 ;  /* 0x0000d00d02002986 */ /* 0x0001e2000c10152e */
[----:B------:R-:W-:Y:S05]  /*5bf0*/  @!P3 BRA `(.L_x_142) ;  /* 0x000000000004b947 */ /* 0x000fea0003800000 */
[----:B------:R0:W5:Y:S02]  /*5c00*/  LDG.E.LTC128B.U16 R19, desc[UR46][R4.64+0xd2] ;  /* 0x0000d22e04137981 */ /* 0x000164000c1e1520 */
.L_x_142:
[----:B------:R-:W-:Y:S05]  /*5c10*/  BSYNC B1 ;  /* 0x0000000000017941 */ /* 0x000fea0003800000 */
.L_x_141:
        /* <DEDUP_REMOVED lines=9> */
.L_x_144:
[----:B------:R-:W-:Y:S05]  /*5cb0*/  BSYNC B1 ;  /* 0x0000000000017941 */ /* 0x000fea0003800000 */
.L_x_143:
[----:B0----5:R-:W-:Y:S01]  /*5cc0*/  IMAD.U32 R2, R19, 0x10000, RZ ;  /* 0x0001000013027824 */ /* 0x021fe200078e00ff */
[----:B------:R-:W-:Y:S01]  /*5cd0*/  ISETP.GT.AND P0, PT, R0, 0x8, P0 ;  /* 0x000000080000780c */ /* 0x000fe20000704270 */
[----:B------:R-:W-:Y:S02]  /*5ce0*/  BSSY B1, `(.L_x_145) ;  /* 0x000000a000017945 */ /* 0x000fe40003800000 */
[----:B------:R-:W-:Y:S01]  /*5cf0*/  FMUL R3, R2, R83 ;  /* 0x0000005302037220 */ /* 0x000fe20000400000 */
[----:B------:R-:W-:-:S03]  /*5d00*/  @P1 IMAD.MOV.U32 R2, RZ, RZ, R10 ;  /* 0x000000ffff021224 */ /* 0x000fc600078e000a */
[----:B------:R-:W-:-:S05]  /*5d10*/  FFMA R3, R30, R82, R3 ;  /* 0x000000521e037223 */ /* 0x000fca0000000003 */
[----:B------:R-:W-:-:S04]  /*5d20*/  F2FP.BF16.F32.PACK_AB R3, RZ, R3 ;  /* 0x00000003ff03723e */ /* 0x000fc800000010ff */
[----:B---34-:R-:W-:Y:S01]  /*5d30*/  PRMT R4, R3, 0x7610, R4 ;  /* 0x0000761003047816 */ /* 0x018fe20000000004 */
[----:B------:R-:W-:-:S05]  /*5d40*/  @P1 IMAD.MOV.U32 R3, RZ, RZ, R11 ;  /* 0x000000ffff031224 */ /* 0x000fca00078e000b */
[----:B------:R0:W-:Y:S01]  /*5d50*/  @P1 STG.E.U16 desc[UR46][R2.64+0xd0], R4 ;  /* 0x0000d00402001986 */ /* 0x0001e2000c10152e */
[----:B------:R-:W-:Y:S05]  /*5d60*/  @!P0 BRA `(.L_x_146) ;  /* 0x0000000000048947 */ /* 0x000fea0003800000 */
[----:B------:R3:W5:Y:S02]  /*5d70*/  LDG.E.LTC128B.U16 R19, desc[UR46][R6.64+0xd2] ;  /* 0x0000d22e06137981 */ /* 0x000764000c1e1520 */
.L_x_146:
[----:B------:R-:W-:Y:S05]  /*5d80*/  BSYNC B1 ;  /* 0x0000000000017941 */ /* 0x000fea0003800000 */
.L_x_145:
[----:B------:R-:W-:Y:S05]  /*5d90*/  @!P0 BRA `(.L_x_147) ;  /* 0x0000001000588947 */ /* 0x000fea0003800000 */
[----:B-----5:R-:W-:-:S04]  /*5da0*/  IMAD.U32 R0, R19, 0x10000, RZ ;  /* 0x0001000013007824 */ /* 0x020fc800078e00ff */
[----:B------:R-:W-:-:S04]  /*5db0*/  FMUL R0, R0, R83 ;  /* 0x0000005300007220 */ /* 0x000fc80000400000 */
[----:B------:R-:W-:-:S05]  /*5dc0*/  FFMA R0, R31, R82, R0 ;  /* 0x000000521f007223 */ /* 0x000fca0000000000 */
[----:B------:R-:W-:-:S05]  /*5dd0*/  F2FP.BF16.F32.PACK_AB R0, RZ, R0 ;  /* 0x00000000ff00723e */ /* 0x000fca00000010ff */
[----:B------:R4:W-:Y:S01]  /*5de0*/  STG.E.U16 desc[UR46][R10.64+0xd2], R0 ;  /* 0x0000d2000a007986 */ /* 0x0009e2000c10152e */
[----:B------:R-:W-:Y:S05]  /*5df0*/  BRA `(.L_x_147) ;  /* 0x0000001000407947 */ /* 0x000fea0003800000 */
.L_x_38:
[----:B------:R-:W-:Y:S01]  /*5e00*/  ULDC.64 UR4, c[0x0][0x5c0] ;  /* 0x0001700000047ab9 */ /* 0x000fe20000000a00 */
[----:B------:R-:W-:Y:S01]  /*5e10*/  ISETP.GT.AND P3, PT, R3, 0x1, PT ;  /* 0x000000010300780c */ /* 0x000fe20003f64270 */
[-C--:B------:R-:W-:Y:S01]  /*5e20*/  FMUL R72, R72, R82.reuse ;  /* 0x0000005248487220 */ /* 0x080fe20000400000 */
[----:B------:R-:W-:Y:S01]  /*5e30*/  LEA R4, P0, R10, UR4, 0x1 ;  /* 0x000000040a047c11 */ /* 0x000fe2000f8008ff */
[-C--:B------:R-:W-:Y:S01]  /*5e40*/  FMUL R73, R73, R82.reuse ;  /* 0x0000005249497220 */ /* 0x080fe20000400000 */
[----:B------:R-:W-:Y:S01]  /*5e50*/  SHF.L.U64.HI R7, R6, 0x4, R7 ;  /* 0x0000000406077819 */ /* 0x000fe20000010207 */
[-C--:B------:R-:W-:Y:S01]  /*5e60*/  FMUL R74, R74, R82.reuse ;  /* 0x000000524a4a7220 */ /* 0x080fe20000400000 */
[----:B------:R-:W-:Y:S01]  /*5e70*/  LEA.HI.X R5, R10, UR5, R9, 0x1, P0 ;  /* 0x000000050a057c11 */ /* 0x000fe200080f0c09 */
[-C--:B------:R-:W-:Y:S01]  /*5e80*/  FMUL R75, R75, R82.reuse ;  /* 0x000000524b4b7220 */ /* 0x080fe20000400000 */
[----:B------:R-:W-:Y:S01]  /*5e90*/  ISETP.GT.AND P0, PT, R0, RZ, P3 ;  /* 0x000000ff0000720c */ /* 0x000fe20001f04270 */
[----:B------:R-:W-:Y:S01]  /*5ea0*/  FMUL R76, R76, R82 ;  /* 0x000000524c4c7220 */ /* 0x000fe20000400000 */
[----:B------:R-:W-:Y:S01]  /*5eb0*/  F2FP.BF16.F32.PACK_AB R72, RZ, R72 ;  /* 0x00000048ff48723e */ /* 0x000fe200000010ff */
[-C--:B------:R-:W-:Y:S01]  /*5ec0*/  FMUL R77, R77, R82.reuse ;  /* 0x000000524d4d7220 */ /* 0x080fe20000400000 */
[----:B------:R-:W-:Y:S01]  /*5ed0*/  F2FP.BF16.F32.PACK_AB R73, RZ, R73 ;  /* 0x00000049ff49723e */ /* 0x000fe200000010ff */
[----:B------:R-:W-:Y:S01]  /*5ee0*/  FMUL R78, R78, R82 ;  /* 0x000000524e4e7220 */ /* 0x000fe20000400000 */
[----:B------:R-:W-:Y:S01]  /*5ef0*/  ISETP.GT.AND P1, PT, R0, 0x8, P1 ;  /* 0x000000080000780c */ /* 0x000fe20000f24270 */
[----:B------:R-:W-:Y:S01]  /*5f00*/  @P2 STG.E.U16 desc[UR46][R4.64], R72 ;  /* 0x0000004804002986 */ /* 0x000fe2000c10152e */
[----:B------:R-:W-:Y:S01]  /*5f10*/  LEA R6, P4, R6, R4, 0x4 ;  /* 0x0000000406067211 */ /* 0x000fe200078820ff */
[-C--:B------:R-:W-:Y:S01]  /*5f20*/  FMUL R79, R79, R82.reuse ;  /* 0x000000524f4f7220 */ /* 0x080fe20000400000 */
[C---:B------:R-:W-:Y:S01]  /*5f30*/  ISETP.GT.AND P2, PT, R3.reuse, 0x8, PT ;  /* 0x000000080300780c */ /* 0x040fe20003f44270 */
[-C--:B------:R-:W-:Y:S01]  /*5f40*/  FMUL R64, R64, R82.reuse ;  /* 0x0000005240407220 */ /* 0x080fe20000400000 */
[C---:B------:R-:W-:Y:S01]  /*5f50*/  ISETP.GT.AND P3, PT, R0.reuse, 0x8, P3 ;  /* 0x000000080000780c */ /* 0x040fe20001f64270 */
[----:B------:R-:W-:Y:S01]  /*5f60*/  @P0 STG.E.U16 desc[UR46][R4.64+0x2], R73 ;  /* 0x0000024904000986 */ /* 0x000fe2000c10152e */
[----:B------:R-:W-:Y:S01]  /*5f70*/  ISETP.GT.AND P0, PT, R3, 0x9, PT ;  /* 0x000000090300780c */ /* 0x000fe20003f04270 */
[----:B------:R-:W-:Y:S01]  /*5f80*/  IMAD.X R7, R7, 0x1, R5, P4 ;  /* 0x0000000107077824 */ /* 0x000fe200020e0605 */
[C---:B------:R-:W-:Y:S01]  /*5f90*/  ISETP.GT.AND P5, PT, R0.reuse, RZ, P2 ;  /* 0x000000ff0000720c */ /* 0x040fe200017a4270 */
[-C--:B------:R-:W-:Y:S01]  /*5fa0*/  FMUL R65, R65, R82.reuse ;  /* 0x0000005241417220 */ /* 0x080fe20000400000 */
[----:B------:R-:W-:Y:S01]  /*5fb0*/  ISETP.GT.AND P4, PT, R0, RZ, P0 ;  /* 0x000000ff0000720c */ /* 0x000fe20000784270 */
[----:B------:R-:W-:Y:S01]  /*5fc0*/  FMUL R66, R66, R82 ;  /* 0x0000005242427220 */ /* 0x000fe20000400000 */
[----:B------:R-:W-:Y:S01]  /*5fd0*/  F2FP.BF16.F32.PACK_AB R74, RZ, R74 ;  /* 0x0000004aff4a723e */ /* 0x000fe200000010ff */
[-C--:B------:R-:W-:Y:S01]  /*5fe0*/  FMUL R67, R67, R82.reuse ;  /* 0x0000005243437220 */ /* 0x080fe20000400000 */
[----:B------:R-:W-:Y:S01]  /*5ff0*/  F2FP.BF16.F32.PACK_AB R75, RZ, R75 ;  /* 0x0000004bff4b723e */ /* 0x000fe200000010ff */
[----:B------:R-:W-:Y:S01]  /*6000*/  FMUL R68, R68, R82 ;  /* 0x0000005244447220 */ /* 0x000fe20000400000 */
[----:B------:R-:W-:Y:S01]  /*6010*/  F2FP.BF16.F32.PACK_AB R76, RZ, R76 ;  /* 0x0000004cff4c723e */ /* 0x000fe200000010ff */
[----:B------:R-:W-:Y:S01]  /*6020*/  @P1 STG.E.U16 desc[UR46][R6.64], R74 ;  /* 0x0000004a06001986 */ /* 0x000fe2000c10152e */
[----:B------:R-:W-:Y:S01]  /*6030*/  F2FP.BF16.F32.PACK_AB R77, RZ, R77 ;  /* 0x0000004dff4d723e */ /* 0x000fe200000010ff */
[-C--:B------:R-:W-:Y:S01]  /*6040*/  FMUL R69, R69, R82.reuse ;  /* 0x0000005245457220 */ /* 0x080fe20000400000 */
[----:B------:R-:W-:Y:S01]  /*6050*/  ISETP.GT.AND P2, PT, R0, 0x8, P2 ;  /* 0x000000080000780c */ /* 0x000fe20001744270 */
[----:B------:R-:W-:Y:S01]  /*6060*/  @P3 STG.E.U16 desc[UR46][R6.64+0x2], R75 ;  /* 0x0000024b06003986 */ /* 0x000fe2000c10152e */
[C---:B------:R-:W-:Y:S01]  /*6070*/  ISETP.GT.AND P1, PT, R3.reuse, 0x10, PT ;  /* 0x000000100300780c */ /* 0x040fe20003f24270 */
[-C--:B------:R-:W-:Y:S01]  /*6080*/  FMUL R70, R70, R82.reuse ;  /* 0x0000005246467220 */ /* 0x080fe20000400000 */
[C---:B------:R-:W-:Y:S01]  /*6090*/  ISETP.GT.AND P3, PT, R0.reuse, 0x8, P0 ;  /* 0x000000080000780c */ /* 0x040fe20000764270 */
[----:B------:R-:W-:Y:S01]  /*60a0*/  @P5 STG.E.U16 desc[UR46][R4.64+0x10], R76 ;  /* 0x0000104c04005986 */ /* 0x000fe2000c10152e */
[----:B------:R-:W-:Y:S01]  /*60b0*/  ISETP.GT.AND P0, PT, R3, 0x11, PT ;  /* 0x000000110300780c */ /* 0x000fe20003f04270 */
[-C--:B------:R-:W-:Y:S01]  /*60c0*/  FMUL R71, R71, R82.reuse ;  /* 0x0000005247477220 */ /* 0x080fe20000400000 */
[C---:B------:R-:W-:Y:S01]  /*60d0*/  ISETP.GT.AND P5, PT, R0.reuse, RZ, P1 ;  /* 0x000000ff0000720c */ /* 0x040fe20000fa4270 */
[----:B------:R-:W-:Y:S01]  /*60e0*/  @P4 STG.E.U16 desc[UR46][R4.64+0x12], R77 ;  /* 0x0000124d04004986 */ /* 0x000fe2000c10152e */
        /* <DEDUP_REMOVED lines=129> */
[----:B------:R-:W-:Y:S01]  /*6900*/  FMUL R31, R31, R82 ;  /* 0x000000521f1f7220 */ /* 0x000fe20000400000 */
[----:B------:R-:W-:Y:S01]  /*6910*/  ISETP.GT.AND P1, PT, R0, 0x8, P2 ;  /* 0x000000080000780c */ /* 0x000fe20001724270 */
[----:B------:R-:W-:Y:S01]  /*6920*/  @P3 STG.E.U16 desc[UR46][R6.64+0x72], R55 ;  /* 0x0000723706003986 */ /* 0x000fe2000c10152e */
[----:B------:R-:W-:-:S02]  /*6930*/  ISETP.GT.AND P2, PT, R3, 0x48, PT ;  /* 0x000000480300780c */ /* 0x000fc40003f44270 */
[C---:B------:R-:W-:Y:S01]  /*6940*/  ISETP.GT.AND P3, PT, R0.reuse, 0x8, P0 ;  /* 0x000000080000780c */ /* 0x040fe20000764270 */
[----:B------:R-:W-:Y:S01]  /*6950*/  @P5 STG.E.U16 desc[UR46][R4.64+0x80], R40 ;  /* 0x0000802804005986 */ /* 0x000fe2000c10152e */
[----:B------:R-:W-:Y:S02]  /*6960*/  ISETP.GT.AND P0, PT, R3, 0x49, PT ;  /* 0x000000490300780c */ /* 0x000fe40003f04270 */
[C---:B------:R-:W-:Y:S01]  /*6970*/  ISETP.GT.AND P5, PT, R0.reuse, RZ, P2 ;  /* 0x000000ff0000720c */ /* 0x040fe200017a4270 */
[----:B------:R-:W-:Y:S01]  /*6980*/  @P4 STG.E.U16 desc[UR46][R4.64+0x82], R41 ;  /* 0x0000822904004986 */ /* 0x000fe2000c10152e */
[----:B------:R-:W-:Y:S02]  /*6990*/  ISETP.GT.AND P4, PT, R0, RZ, P0 ;  /* 0x000000ff0000720c */ /* 0x000fe40000784270 */
[----:B------:R-:W-:Y:S02]  /*69a0*/  F2FP.BF16.F32.PACK_AB R42, RZ, R42 ;  /* 0x0000002aff2a723e */ /* 0x000fe400000010ff */
[----:B------:R-:W-:-:S02]  /*69b0*/  F2FP.BF16.F32.PACK_AB R43, RZ, R43 ;  /* 0x0000002bff2b723e */ /* 0x000fc400000010ff */
[----:B------:R-:W-:Y:S01]  /*69c0*/  F2FP.BF16.F32.PACK_AB R44, RZ, R44 ;  /* 0x0000002cff2c723e */ /* 0x000fe200000010ff */
[----:B------:R-:W-:Y:S01]  /*69d0*/  @P1 STG.E.U16 desc[UR46][R6.64+0x80], R42 ;  /* 0x0000802a06001986 */ /* 0x000fe2000c10152e */
[----:B------:R-:W-:Y:S02]  /*69e0*/  F2FP.BF16.F32.PACK_AB R45, RZ, R45 ;  /* 0x0000002dff2d723e */ /* 0x000fe400000010ff */
[C---:B------:R-:W-:Y:S01]  /*69f0*/  ISETP.GT.AND P1, PT, R3.reuse, 0x51, PT ;  /* 0x000000510300780c */ /* 0x040fe20003f24270 */
[----:B------:R-:W-:Y:S01]  /*6a00*/  @P3 STG.E.U16 desc[UR46][R6.64+0x82], R43 ;  /* 0x0000822b06003986 */ /* 0x000fe2000c10152e */
[----:B------:R-:W-:Y:S02]  /*6a10*/  ISETP.GT.AND P3, PT, R3, 0x50, PT ;  /* 0x000000500300780c */ /* 0x000fe40003f64270 */
[C---:B------:R-:W-:Y:S01]  /*6a20*/  ISETP.GT.AND P2, PT, R0.reuse, 0x8, P2 ;  /* 0x000000080000780c */ /* 0x040fe20001744270 */
[----:B------:R-:W-:Y:S01]  /*6a30*/  @P5 STG.E.U16 desc[UR46][R4.64+0x90], R44 ;  /* 0x0000902c04005986 */ /* 0x000fe2000c10152e */
[----:B------:R-:W-:-:S02]  /*6a40*/  ISETP.GT.AND P0, PT, R0, 0x8, P0 ;  /* 0x000000080000780c */ /* 0x000fc40000704270 */
[C---:B------:R-:W-:Y:S01]  /*6a50*/  ISETP.GT.AND P5, PT, R0.reuse, RZ, P3 ;  /* 0x000000ff0000720c */ /* 0x040fe20001fa4270 */
[----:B------:R-:W-:Y:S01]  /*6a60*/  @P4 STG.E.U16 desc[UR46][R4.64+0x92], R45 ;  /* 0x0000922d04004986 */ /* 0x000fe2000c10152e */
[----:B------:R-:W-:Y:S02]  /*6a70*/  ISETP.GT.AND P4, PT, R0, RZ, P1 ;  /* 0x000000ff0000720c */ /* 0x000fe40000f84270 */
[----:B------:R-:W-:Y:S02]  /*6a80*/  F2FP.BF16.F32.PACK_AB R46, RZ, R46 ;  /* 0x0000002eff2e723e */ /* 0x000fe400000010ff */
[----:B------:R-:W-:Y:S02]  /*6a90*/  F2FP.BF16.F32.PACK_AB R47, RZ, R47 ;  /* 0x0000002fff2f723e */ /* 0x000fe400000010ff */
[----:B------:R-:W-:Y:S01]  /*6aa0*/  F2FP.BF16.F32.PACK_AB R32, RZ, R32 ;  /* 0x00000020ff20723e */ /* 0x000fe200000010ff */
[----:B------:R-:W-:Y:S01]  /*6ab0*/  @P2 STG.E.U16 desc[UR46][R6.64+0x90], R46 ;  /* 0x0000902e06002986 */ /* 0x000fe2000c10152e */
[----:B------:R-:W-:-:S02]  /*6ac0*/  F2FP.BF16.F32.PACK_AB R33, RZ, R33 ;  /* 0x00000021ff21723e */ /* 0x000fc400000010ff */
[----:B------:R-:W-:Y:S01]  /*6ad0*/  F2FP.BF16.F32.PACK_AB R34, RZ, R34 ;  /* 0x00000022ff22723e */ /* 0x000fe200000010ff */
[----:B------:R-:W-:Y:S01]  /*6ae0*/  @P0 STG.E.U16 desc[UR46][R6.64+0x92], R47 ;  /* 0x0000922f06000986 */ /* 0x000fe2000c10152e */
[C---:B------:R-:W-:Y:S02]  /*6af0*/  ISETP.GT.AND P0, PT, R0.reuse, 0x8, P3 ;  /* 0x000000080000780c */ /* 0x040fe40001f04270 */
[----:B------:R-:W-:Y:S01]  /*6b00*/  F2FP.BF16.F32.PACK_AB R35, RZ, R35 ;  /* 0x00000023ff23723e */ /* 0x000fe200000010ff */
[----:B------:R-:W-:Y:S01]  /*6b10*/  @P5 STG.E.U16 desc[UR46][R4.64+0xa0], R32 ;  /* 0x0000a02004005986 */ /* 0x000fe2000c10152e */
[----:B------:R-:W-:Y:S02]  /*6b20*/  ISETP.GT.AND P5, PT, R0, 0x8, P1 ;  /* 0x000000080000780c */ /* 0x000fe40000fa4270 */
[C---:B------:R-:W-:Y:S01]  /*6b30*/  ISETP.GT.AND P1, PT, R3.reuse, 0x59, PT ;  /* 0x000000590300780c */ /* 0x040fe20003f24270 */
[----:B------:R-:W-:Y:S01]  /*6b40*/  @P4 STG.E.U16 desc[UR46][R4.64+0xa2], R33 ;  /* 0x0000a22104004986 */ /* 0x000fe2000c10152e */
[----:B------:R-:W-:-:S02]  /*6b50*/  ISETP.GT.AND P4, PT, R3, 0x58, PT ;  /* 0x000000580300780c */ /* 0x000fc40003f84270 */
[C---:B------:R-:W-:Y:S02]  /*6b60*/  ISETP.GT.AND P3, PT, R0.reuse, RZ, P1 ;  /* 0x000000ff0000720c */ /* 0x040fe40000f64270 */
[C---:B------:R-:W-:Y:S01]  /*6b70*/  ISETP.GT.AND P2, PT, R0.reuse, RZ, P4 ;  /* 0x000000ff0000720c */ /* 0x040fe20002744270 */
[----:B------:R-:W-:Y:S01]  /*6b80*/  @P0 STG.E.U16 desc[UR46][R6.64+0xa0], R34 ;  /* 0x0000a02206000986 */ /* 0x000fe2000c10152e */
[C---:B------:R-:W-:Y:S02]  /*6b90*/  ISETP.GT.AND P4, PT, R0.reuse, 0x8, P4 ;  /* 0x000000080000780c */ /* 0x040fe40002784270 */
[----:B------:R-:W-:Y:S01]  /*6ba0*/  F2FP.BF16.F32.PACK_AB R36, RZ, R36 ;  /* 0x00000024ff24723e */ /* 0x000fe200000010ff */
[----:B------:R-:W-:Y:S01]  /*6bb0*/  @P5 STG.E.U16 desc[UR46][R6.64+0xa2], R35 ;  /* 0x0000a22306005986 */ /* 0x000fe2000c10152e */
[----:B------:R-:W-:Y:S02]  /*6bc0*/  F2FP.BF16.F32.PACK_AB R37, RZ, R37 ;  /* 0x00000025ff25723e */ /* 0x000fe400000010ff */
[----:B------:R-:W-:-:S02]  /*6bd0*/  ISETP.GT.AND P5, PT, R0, 0x8, P1 ;  /* 0x000000080000780c */ /* 0x000fc40000fa4270 */
[C---:B------:R-:W-:Y:S02]  /*6be0*/  ISETP.GT.AND P1, PT, R3.reuse, 0x68, PT ;  /* 0x000000680300780c */ /* 0x040fe40003f24270 */
[C---:B------:R-:W-:Y:S01]  /*6bf0*/  ISETP.GT.AND P0, PT, R3.reuse, 0x69, PT ;  /* 0x000000690300780c */ /* 0x040fe20003f04270 */
[----:B------:R-:W-:Y:S01]  /*6c00*/  @P2 STG.E.U16 desc[UR46][R4.64+0xb0], R36 ;  /* 0x0000b02404002986 */ /* 0x000fe2000c10152e */
[C---:B------:R-:W-:Y:S01]  /*6c10*/  ISETP.GT.AND P2, PT, R3.reuse, 0x61, PT ;  /* 0x000000610300780c */ /* 0x040fe20003f44270 */
[----:B------:R-:W-:Y:S01]  /*6c20*/  @P4 IMAD.MOV.U32 R2, RZ, RZ, R6 ;  /* 0x000000ffff024224 */ /* 0x000fe200078e0006 */
[----:B------:R-:W-:Y:S01]  /*6c30*/  F2FP.BF16.F32.PACK_AB R38, RZ, R38 ;  /* 0x00000026ff26723e */ /* 0x000fe200000010ff */
[----:B------:R-:W-:Y:S01]  /*6c40*/  @P3 STG.E.U16 desc[UR46][R4.64+0xb2], R37 ;  /* 0x0000b22504003986 */ /* 0x000fe2000c10152e */
[----:B------:R-:W-:Y:S01]  /*6c50*/  ISETP.GT.AND P3, PT, R3, 0x60, PT ;  /* 0x000000600300780c */ /* 0x000fe20003f64270 */
[----:B------:R-:W-:Y:S01]  /*6c60*/  @P4 IMAD.MOV.U32 R3, RZ, RZ, R7 ;  /* 0x000000ffff034224 */ /* 0x000fe200078e0007 */
[----:B------:R-:W-:-:S02]  /*6c70*/  F2FP.BF16.F32.PACK_AB R39, RZ, R39 ;  /* 0x00000027ff27723e */ /* 0x000fc400000010ff */
[----:B------:R-:W-:Y:S02]  /*6c80*/  F2FP.BF16.F32.PACK_AB R24, RZ, R24 ;  /* 0x00000018ff18723e */ /* 0x000fe400000010ff */
[----:B------:R0:W-:Y:S01]  /*6c90*/  @P4 STG.E.U16 desc[UR46][R2.64+0xb0], R38 ;  /* 0x0000b02602004986 */ /* 0x0001e2000c10152e */
[C---:B------:R-:W-:Y:S02]  /*6ca0*/  ISETP.GT.AND P4, PT, R0.reuse, RZ, P2 ;  /* 0x000000ff0000720c */ /* 0x040fe40001784270 */
[----:B------:R-:W-:Y:S02]  /*6cb0*/  F2FP.BF16.F32.PACK_AB R25, RZ, R25 ;  /* 0x00000019ff19723e */ /* 0x000fe400000010ff */
[----:B------:R-:W-:Y:S02]  /*6cc0*/  ISETP.GT.AND P2, PT, R0, 0x8, P2 ;  /* 0x000000080000780c */ /* 0x000fe40001744270 */
[----:B------:R-:W-:Y:S02]  /*6cd0*/  F2FP.BF16.F32.PACK_AB R26, RZ, R26 ;  /* 0x0000001aff1a723e */ /* 0x000fe400000010ff */
[----:B------:R-:W-:-:S02]  /*6ce0*/  F2FP.BF16.F32.PACK_AB R27, RZ, R27 ;  /* 0x0000001bff1b723e */ /* 0x000fc400000010ff */
[----:B------:R-:W-:Y:S01]  /*6cf0*/  F2FP.BF16.F32.PACK_AB R28, RZ, R28 ;  /* 0x0000001cff1c723e */ /* 0x000fe200000010ff */
[----:B0-----:R-:W-:Y:S01]  /*6d00*/  @P5 IMAD.MOV.U32 R2, RZ, RZ, R6 ;  /* 0x000000ffff025224 */ /* 0x001fe200078e0006 */
[----:B------:R-:W-:Y:S01]  /*6d10*/  F2FP.BF16.F32.PACK_AB R29, RZ, R29 ;  /* 0x0000001dff1d723e */ /* 0x000fe200000010ff */
[----:B------:R-:W-:Y:S01]  /*6d20*/  @P5 IMAD.MOV.U32 R3, RZ, RZ, R7 ;  /* 0x000000ffff035224 */ /* 0x000fe200078e0007 */
[----:B------:R-:W-:Y:S02]  /*6d30*/  F2FP.BF16.F32.PACK_AB R30, RZ, R30 ;  /* 0x0000001eff1e723e */ /* 0x000fe400000010ff */
[----:B------:R-:W-:Y:S02]  /*6d40*/  F2FP.BF16.F32.PACK_AB R31, RZ, R31 ;  /* 0x0000001fff1f723e */ /* 0x000fe400000010ff */
[----:B------:R0:W-:Y:S01]  /*6d50*/  @P5 STG.E.U16 desc[UR46][R2.64+0xb2], R39 ;  /* 0x0000b22702005986 */ /* 0x0001e2000c10152e */
[C---:B------:R-:W-:Y:S02]  /*6d60*/  ISETP.GT.AND P5, PT, R0.reuse, RZ, P3 ;  /* 0x000000ff0000720c */ /* 0x040fe40001fa4270 */
[----:B------:R-:W-:-:S11]  /*6d70*/  ISETP.GT.AND P3, PT, R0, 0x8, P3 ;  /* 0x000000080000780c */ /* 0x000fd60001f64270 */
[----:B0-----:R-:W-:Y:S02]  /*6d80*/  @P5 IMAD.MOV.U32 R2, RZ, RZ, R4 ;  /* 0x000000ffff025224 */ /* 0x001fe400078e0004 */
[----:B------:R-:W-:-:S05]  /*6d90*/  @P5 IMAD.MOV.U32 R3, RZ, RZ, R5 ;  /* 0x000000ffff035224 */ /* 0x000fca00078e0005 */
[----:B------:R0:W-:Y:S01]  /*6da0*/  @P5 STG.E.U16 desc[UR46][R2.64+0xc0], R24 ;  /* 0x0000c01802005986 */ /* 0x0001e2000c10152e */
[C---:B------:R-:W-:Y:S02]  /*6db0*/  ISETP.GT.AND P5, PT, R0.reuse, RZ, P0 ;  /* 0x000000ff0000720c */ /* 0x040fe400007a4270 */
[----:B------:R-:W-:Y:S01]  /*6dc0*/  ISETP.GT.AND P0, PT, R0, 0x8, P0 ;  /* 0x000000080000780c */ /* 0x000fe20000704270 */
[----:B0-----:R-:W-:Y:S02]  /*6dd0*/  @P4 IMAD.MOV.U32 R2, RZ, RZ, R4 ;  /* 0x000000ffff024224 */ /* 0x001fe400078e0004 */
[----:B------:R-:W-:-:S05]  /*6de0*/  @P4 IMAD.MOV.U32 R3, RZ, RZ, R5 ;  /* 0x000000ffff034224 */ /* 0x000fca00078e0005 */
[----:B------:R0:W-:Y:S01]  /*6df0*/  @P4 STG.E.U16 desc[UR46][R2.64+0xc2], R25 ;  /* 0x0000c21902004986 */ /* 0x0001e2000c10152e */
[C---:B------:R-:W-:Y:S02]  /*6e00*/  ISETP.GT.AND P4, PT, R0.reuse, RZ, P1 ;  /* 0x000000ff0000720c */ /* 0x040fe40000f84270 */
[----:B------:R-:W-:Y:S01]  /*6e10*/  ISETP.GT.AND P1, PT, R0, 0x8, P1 ;  /* 0x000000080000780c */ /* 0x000fe20000f24270 */
[----:B0-----:R-:W-:Y:S02]  /*6e20*/  @P3 IMAD.MOV.U32 R2, RZ, RZ, R6 ;  /* 0x000000ffff023224 */ /* 0x001fe400078e0006 */
[----:B------:R-:W-:-:S05]  /*6e30*/  @P3 IMAD.MOV.U32 R3, RZ, RZ, R7 ;  /* 0x000000ffff033224 */ /* 0x000fca00078e0007 */
[----:B------:R0:W-:Y:S02]  /*6e40*/  @P3 STG.E.U16 desc[UR46][R2.64+0xc0], R26 ;  /* 0x0000c01a02003986 */ /* 0x0001e4000c10152e */
[----:B0-----:R-:W-:Y:S02]  /*6e50*/  @P2 IMAD.MOV.U32 R2, RZ, RZ, R6 ;  /* 0x000000ffff022224 */ /* 0x001fe400078e0006 */
[----:B------:R-:W-:-:S05]  /*6e60*/  @P2 IMAD.MOV.U32 R3, RZ, RZ, R7 ;  /* 0x000000ffff032224 */ /* 0x000fca00078e0007 */
[----:B------:R0:W-:Y:S02]  /*6e70*/  @P2 STG.E.U16 desc[UR46][R2.64+0xc2], R27 ;  /* 0x0000c21b02002986 */ /* 0x0001e4000c10152e */
[----:B0-----:R-:W-:Y:S02]  /*6e80*/  @P4 IMAD.MOV.U32 R2, RZ, RZ, R4 ;  /* 0x000000ffff024224 */ /* 0x001fe400078e0004 */
[----:B------:R-:W-:-:S05]  /*6e90*/  @P4 IMAD.MOV.U32 R3, RZ, RZ, R5 ;  /* 0x000000ffff034224 */ /* 0x000fca00078e0005 */
[----:B------:R0:W-:Y:S04]  /*6ea0*/  @P4 STG.E.U16 desc[UR46][R2.64+0xd0], R28 ;  /* 0x0000d01c02004986 */ /* 0x0001e8000c10152e */
[----:B------:R1:W-:Y:S01]  /*6eb0*/  @P5 STG.E.U16 desc[UR46][R4.64+0xd2], R29 ;  /* 0x0000d21d04005986 */ /* 0x0003e2000c10152e */
[----:B0-----:R-:W-:Y:S02]  /*6ec0*/  @P1 IMAD.MOV.U32 R2, RZ, RZ, R6 ;  /* 0x000000ffff021224 */ /* 0x001fe400078e0006 */
[----:B------:R-:W-:-:S05]  /*6ed0*/  @P1 IMAD.MOV.U32 R3, RZ, RZ, R7 ;  /* 0x000000ffff031224 */ /* 0x000fca00078e0007 */
[----:B------:R1:W-:Y:S04]  /*6ee0*/  @P1 STG.E.U16 desc[UR46][R2.64+0xd0], R30 ;  /* 0x0000d01e02001986 */ /* 0x0003e8000c10152e */
[----:B------:R1:W-:Y:S02]  /*6ef0*/  @P0 STG.E.U16 desc[UR46][R6.64+0xd2], R31 ;  /* 0x0000d21f06000986 */ /* 0x0003e4000c10152e */
.L_x_147:
[----:B------:R-:W-:Y:S05]  /*6f00*/  BSYNC B0 ;  /* 0x0000000000007941 */ /* 0x000fea0003800000 */
.L_x_37:
[----:B01----:R-:W2:Y:S01]  /*6f10*/  LDL.64 R2, [R1] ;  /* 0x0000000001027983 */ /* 0x003ea20000100a00 */
[----:B------:R-:W-:Y:S01]  /*6f20*/  ULDC.64 UR4, c[0x0][0x650] ;  /* 0x0001940000047ab9 */ /* 0x000fe20000000a00 */
[----:B------:R0:W-:Y:S01]  /*6f30*/  SYNCS.ARRIVE.TRANS64.A1T0 RZ, [R90+UR42], RZ ;  /* 0x000000ff5aff79a7 */ /* 0x0001e2000810002a */
[----:B----4-:R-:W-:Y:S01]  /*6f40*/  PRMT R0, RZ, 0x7610, R0 ;  /* 0x00007610ff007816 */ /* 0x010fe20000000000 */
[----:B-----5:R-:W-:Y:S02]  /*6f50*/  IMAD.MOV.U32 R19, RZ, RZ, -0x1 ;  /* 0xffffffffff137424 */ /* 0x020fe400078e00ff */
[----:B------:R-:W-:Y:S01]  /*6f60*/  IMAD.MOV.U32 R22, RZ, RZ, -0x1 ;  /* 0xffffffffff167424 */ /* 0x000fe200078e00ff */
[----:B--2---:R-:W-:-:S04]  /*6f70*/  LEA R18, P0, R2, R18, 0x1 ;  /* 0x0000001202127211 */ /* 0x004fc800078008ff */
[----:B------:R-:W-:Y:S01]  /*6f80*/  LEA.HI.X R17, R2, R17, R23, 0x1, P0 ;  /* 0x0000001102117211 */ /* 0x000fe200000f0c17 */
[----:B------:R-:W-:Y:S01]  /*6f90*/  IMAD.MOV.U32 R2, RZ, RZ, -0x1 ;  /* 0xffffffffff027424 */ /* 0x000fe200078e00ff */
[----:B------:R-:W-:-:S04]  /*6fa0*/  ISETP.GE.U32.AND P0, PT, R18, UR4, PT ;  /* 0x0000000412007c0c */ /* 0x000fc8000bf06070 */
[----:B------:R-:W-:-:S13]  /*6fb0*/  ISETP.GE.U32.AND.EX P0, PT, R17, UR5, PT, P0 ;  /* 0x0000000511007c0c */ /* 0x000fda000bf06100 */
[----:B0-----:R-:W-:Y:S05]  /*6fc0*/  @P0 BRA `(.L_x_148) ;  /* 0x0000000400700947 */ /* 0x001fea0003800000 */
[----:B------:R-:W0:Y:S01]  /*6fd0*/  S2R R10, SR_CTAID.X ;  /* 0x00000000000a7919 */ /* 0x000e220000002500 */
[----:B------:R-:W1:Y:S01]  /*6fe0*/  LDC.64 R8, c[0x0][0x628] ;  /* 0x00018a00ff087b82 */ /* 0x000e620000000a00 */
[----:B------:R-:W-:Y:S01]  /*6ff0*/  ULDC UR4, c[0x0][0x150] ;  /* 0x0000540000047ab9 */ /* 0x000fe20000000800 */
[----:B---3--:R-:W-:Y:S01]  /*7000*/  IMAD.MOV.U32 R6, RZ, RZ, R18 ;  /* 0x000000ffff067224 */ /* 0x008fe200078e0012 */
[----:B------:R-:W2:Y:S01]  /*7010*/  S2R R20, SR_CTAID.Y ;  /* 0x0000000000147919 */ /* 0x000ea20000002600 */
[----:B------:R-:W-:-:S04]  /*7020*/  IMAD.MOV.U32 R7, RZ, RZ, R17 ;  /* 0x000000ffff077224 */ /* 0x000fc800078e0011 */
[----:B------:R-:W3:Y:S08]  /*7030*/  LDC R15, c[0x0][0x144] ;  /* 0x00005100ff0f7b82 */ /* 0x000ef00000000800 */
[----:B------:R-:W4:Y:S08]  /*7040*/  LDC R0, c[0x0][0x630] ;  /* 0x00018c00ff007b82 */ /* 0x000f300000000800 */
[----:B------:R-:W2:Y:S01]  /*7050*/  LDC.64 R12, c[0x0][0x620] ;  /* 0x00018800ff0c7b82 */ /* 0x000ea20000000a00 */
[----:B-1----:R-:W-:-:S04]  /*7060*/  ISETP.NE.U32.AND P0, PT, R8, RZ, PT ;  /* 0x000000ff0800720c */ /* 0x002fc80003f05070 */
[----:B------:R-:W-:Y:S02]  /*7070*/  ISETP.NE.AND.EX P0, PT, R9, RZ, PT, P0 ;  /* 0x000000ff0900720c */ /* 0x000fe40003f05300 */
[----:B0-----:R-:W-:-:S05]  /*7080*/  I2FP.F32.U32 R2, R10 ;  /* 0x0000000a00027245 */ /* 0x001fca0000201000 */
[----:B------:R-:W-:-:S04]  /*7090*/  FMUL R2, R2, UR4 ;  /* 0x0000000402027c20 */ /* 0x000fc80008400000 */
[----:B------:R0:W1:Y:S02]  /*70a0*/  F2I.U32.TRUNC.NTZ R14, R2 ;  /* 0x00000002000e7305 */ /* 0x000064000020f000 */
[----:B---34-:R-:W-:Y:S05]  /*70b0*/  @!P0 BRA `(.L_x_149) ;  /* 0x0000000000288947 */ /* 0x018fea0003800000 */
[----:B------:R-:W3:Y:S02]  /*70c0*/  LDC R3, c[0x0][0x634] ;  /* 0x00018d00ff037b82 */ /* 0x000ee40000000800 */
[----:B---3--:R-:W-:-:S05]  /*70d0*/  IADD3 R7, P0, R18, R3, RZ ;  /* 0x0000000312077210 */ /* 0x008fca0007f1e0ff */
[----:B------:R-:W-:-:S04]  /*70e0*/  IMAD.X R11, RZ, RZ, R17, P0 ;  /* 0x000000ffff0b7224 */ /* 0x000fc800000e0611 */
[----:B0-----:R-:W-:-:S04]  /*70f0*/  IMAD.WIDE.U32 R2, R11, R8, RZ ;  /* 0x000000080b027225 */ /* 0x001fc800078e00ff */
[----:B------:R-:W-:-:S04]  /*7100*/  IMAD.WIDE.U32 R4, P0, R7, R9, R2 ;  /* 0x0000000907047225 */ /* 0x000fc80007800002 */
[----:B------:R-:W-:-:S04]  /*7110*/  IMAD.WIDE.U32 R2, R7, R8, RZ ;  /* 0x0000000807027225 */ /* 0x000fc800078e00ff */
[----:B------:R-:W-:Y:S01]  /*7120*/  IMAD.X R7, RZ, RZ, RZ, P0 ;  /* 0x000000ffff077224 */ /* 0x000fe200000e06ff */
[----:B------:R-:W-:Y:S01]  /*7130*/  IADD3 RZ, P0, R3, R4, RZ ;  /* 0x0000000403ff7210 */ /* 0x000fe20007f1e0ff */
[----:B------:R-:W-:-:S04]  /*7140*/  IMAD.MOV.U32 R6, RZ, RZ, R5 ;  /* 0x000000ffff067224 */ /* 0x000fc800078e0005 */
[----:B------:R-:W-:-:S08]  /*7150*/  IMAD.WIDE.U32.X R6, R11, R9, R6, P0 ;  /* 0x000000090b067225 */ /* 0x000fd000000e0406 */
.L_x_149:
[----:B------:R-:W3:Y:S01]  /*7160*/  LDC.64 R26, c[0x0][0x640] ;  /* 0x00019000ff1a7b82 */ /* 0x000ee20000000a00 */
[-C--:B------:R-:W-:Y:S01]  /*7170*/  SHF.R.U64 R11, R6, R0.reuse, R7 ;  /* 0x00000000060b7219 */ /* 0x080fe20000001207 */
[----:B------:R-:W-:Y:S01]  /*7180*/  IMAD.MOV.U32 R19, RZ, RZ, R17 ;  /* 0x000000ffff137224 */ /* 0x000fe200078e0011 */
[----:B------:R-:W-:Y:S01]  /*7190*/  SHF.R.U32.HI R0, RZ, R0, R7 ;  /* 0x00000000ff007219 */ /* 0x000fe20000011607 */
[----:B-1----:R-:W-:Y:S01]  /*71a0*/  IMAD.MOV R14, RZ, RZ, -R14 ;  /* 0x000000ffff0e7224 */ /* 0x002fe200078e0a0e */
[----:B------:R-:W-:Y:S01]  /*71b0*/  IADD3 R5, P0, RZ, -R11, RZ ;  /* 0x8000000bff057210 */ /* 0x000fe20007f1e0ff */
[----:B------:R-:W-:Y:S01]  /*71c0*/  ULDC UR4, c[0x0][0x154] ;  /* 0x0000550000047ab9 */ /* 0x000fe20000000800 */
[----:B------:R-:W-:Y:S01]  /*71d0*/  IMAD.MOV.U32 R7, RZ, RZ, 0x1 ;  /* 0x00000001ff077424 */ /* 0x000fe200078e00ff */
[----:B------:R-:W1:Y:S01]  /*71e0*/  LDC R4, c[0x0][0x618] ;  /* 0x00018600ff047b82 */ /* 0x000e620000000800 */
[----:B------:R-:W-:Y:S02]  /*71f0*/  IMAD R22, R15, R14, R10 ;  /* 0x0000000e0f167224 */ /* 0x000fe400078e020a */
[----:B------:R-:W-:-:S04]  /*7200*/  IMAD.X R3, RZ, RZ, ~R0, P0 ;  /* 0x000000ffff037224 */ /* 0x000fc800000e0e00 */
[-C--:B--2---:R-:W-:Y:S01]  /*7210*/  IMAD R0, R3, R12.reuse, RZ ;  /* 0x0000000c03007224 */ /* 0x084fe200078e02ff */
[----:B------:R-:W2:Y:S01]  /*7220*/  LDC R6, c[0x0][0x608] ;  /* 0x00018200ff067b82 */ /* 0x000ea20000000800 */
[----:B0-----:R-:W-:-:S04]  /*7230*/  IMAD.WIDE.U32 R2, R5, R12, R18 ;  /* 0x0000000c05027225 */ /* 0x001fc800078e0012 */
[----:B------:R-:W-:Y:S01]  /*7240*/  IMAD R5, R5, R13, R0 ;  /* 0x0000000d05057224 */ /* 0x000fe200078e0200 */
[----:B------:R-:W-:Y:S02]  /*7250*/  I2FP.F32.U32 R0, R20 ;  /* 0x0000001400007245 */ /* 0x000fe40000201000 */
[----:B------:R-:W0:Y:S01]  /*7260*/  LDC R24, c[0x0][0x658] ;  /* 0x00019600ff187b82 */ /* 0x000e220000000800 */
[----:B------:R-:W-:Y:S01]  /*7270*/  IMAD.IADD R3, R3, 0x1, R5 ;  /* 0x0000000103037824 */ /* 0x000fe200078e0205 */
[----:B---3--:R-:W-:Y:S01]  /*7280*/  ISETP.NE.U32.AND P0, PT, R26, RZ, PT ;  /* 0x000000ff1a00720c */ /* 0x008fe20003f05070 */
[----:B------:R-:W-:Y:S01]  /*7290*/  FMUL R0, R0, UR4 ;  /* 0x0000000400007c20 */ /* 0x000fe20008400000 */
[----:B------:R-:W-:Y:S02]  /*72a0*/  IMAD.MOV.U32 R5, RZ, RZ, -0x1 ;  /* 0xffffffffff057424 */ /* 0x000fe400078e00ff */
[----:B------:R-:W-:Y:S01]  /*72b0*/  ISETP.NE.AND.EX P0, PT, R27, RZ, PT, P0 ;  /* 0x000000ff1b00720c */ /* 0x000fe20003f05300 */
[----:B------:R3:W4:Y:S01]  /*72c0*/  F2I.U32.TRUNC.NTZ R12, R0 ;  /* 0x00000000000c7305 */ /* 0x000722000020f000 */
[----:B------:R-:W3:Y:S01]  /*72d0*/  LDC R15, c[0x0][0x148] ;  /* 0x00005200ff0f7b82 */ /* 0x000ee20000000800 */
[----:B-1----:R-:W-:-:S02]  /*72e0*/  SHF.R.U64 R10, R2, R4, R3 ;  /* 0x00000004020a7219 */ /* 0x002fc40000001203 */
[----:B------:R-:W-:-:S05]  /*72f0*/  SHF.R.U32.HI R3, RZ, R4, R3 ;  /* 0x00000004ff037219 */ /* 0x000fca0000011603 */
[----:B------:R-:W1:Y:S01]  /*7300*/  LDC R14, c[0x0][0x600] ;  /* 0x00018000ff0e7b82 */ /* 0x000e620000000800 */
[-CC-:B--2---:R-:W-:Y:S02]  /*7310*/  SHF.R.U64 R8, R10, R6.reuse, R3.reuse ;  /* 0x000000060a087219 */ /* 0x184fe40000001203 */
[----:B------:R-:W-:-:S05]  /*7320*/  SHF.R.U32.HI R3, RZ, R6, R3 ;  /* 0x00000006ff037219 */ /* 0x000fca0000011603 */
[----:B------:R-:W2:Y:S01]  /*7330*/  LDC R21, c[0x0][0x648] ;  /* 0x00019200ff157b82 */ /* 0x000ea20000000800 */
[-CC-:B0-----:R-:W-:Y:S02]  /*7340*/  SHF.R.U64 R13, R8, R24.reuse, R3.reuse ;  /* 0x00000018080d7219 */ /* 0x181fe40000001203 */
[-C--:B------:R-:W-:Y:S02]  /*7350*/  SHF.L.U32 R5, R5, R24.reuse, RZ ;  /* 0x0000001805057219 */ /* 0x080fe400000006ff */
[-C--:B------:R-:W-:Y:S01]  /*7360*/  SHF.R.U32.HI R3, RZ, R24.reuse, R3 ;  /* 0x00000018ff037219 */ /* 0x080fe20000011603 */
[----:B------:R-:W-:Y:S01]  /*7370*/  IMAD.MOV.U32 R2, RZ, RZ, R13 ;  /* 0x000000ffff027224 */ /* 0x000fe200078e000d */
[----:B------:R-:W-:Y:S01]  /*7380*/  SHF.L.U32 R24, R7, R24, RZ ;  /* 0x0000001807187219 */ /* 0x000fe200000006ff */
[----:B------:R-:W0:Y:S01]  /*7390*/  LDC R25, c[0x0][0x638] ;  /* 0x00018e00ff197b82 */ /* 0x000e220000000800 */
[----:B------:R-:W-:-:S07]  /*73a0*/  LOP3.LUT R19, RZ, R5, RZ, 0x33, !PT ;  /* 0x00000005ff137212 */ /* 0x000fce00078e33ff */
[----:B------:R-:W0:Y:S01]  /*73b0*/  LDC R28, c[0x0][0x610] ;  /* 0x00018400ff1c7b82 */ /* 0x000e220000000800 */
[----:B----4-:R-:W-:Y:S05]  /*73c0*/  @!P0 BRA `(.L_x_150) ;  /* 0x0000000000288947 */ /* 0x010fea0003800000 */
[----:B---3--:R-:W3:Y:S02]  /*73d0*/  LDC R0, c[0x0][0x64c] ;  /* 0x00019300ff007b82 */ /* 0x008ee40000000800 */
[----:B---3--:R-:W-:-:S05]  /*73e0*/  IADD3 R7, P0, R13, R0, RZ ;  /* 0x000000000d077210 */ /* 0x008fca0007f1e0ff */
        /* <DEDUP_REMOVED lines=8> */
.L_x_150:
[----:B------:R-:W4:Y:S01]  /*7470*/  LDC R4, c[0x0][0x65c] ;  /* 0x00019700ff047b82 */ /* 0x000f220000000800 */
[----:B--23--:R-:W-:Y:S01]  /*7480*/  SHF.R.U64 R0, R2, R21, R3 ;  /* 0x0000001502007219 */ /* 0x00cfe20000001203 */
[----:B-1----:R-:W-:Y:S01]  /*7490*/  VIADD R3, R14, 0xffffffff ;  /* 0xffffffff0e037836 */ /* 0x002fe20000000000 */
[----:B------:R-:W-:Y:S01]  /*74a0*/  LOP3.LUT R19, R8, R19, RZ, 0xc0, !PT ;  /* 0x0000001308137212 */ /* 0x000fe200078ec0ff */
[----:B------:R-:W-:Y:S02]  /*74b0*/  IMAD.MOV R12, RZ, RZ, -R12 ;  /* 0x000000ffff0c7224 */ /* 0x000fe400078e0a0c */
[----:B------:R-:W-:Y:S01]  /*74c0*/  IMAD.MOV R2, RZ, RZ, -R0 ;  /* 0x000000ffff027224 */ /* 0x000fe200078e0a00 */
[----:B------:R-:W-:Y:S01]  /*74d0*/  LOP3.LUT R3, R10, R3, RZ, 0xc0, !PT ;  /* 0x000000030a037212 */ /* 0x000fe200078ec0ff */
[----:B------:R-:W-:Y:S02]  /*74e0*/  IMAD R19, R24, R0, R19 ;  /* 0x0000000018137224 */ /* 0x000fe400078e0213 */
[----:B0-----:R-:W-:-:S04]  /*74f0*/  IMAD R0, R2, R25, R13 ;  /* 0x0000001902007224 */ /* 0x001fc800078e020d */
[----:B------:R-:W-:Y:S01]  /*7500*/  IMAD R2, R0, R14, R3 ;  /* 0x0000000e00027224 */ /* 0x000fe200078e0203 */
[----:B----4-:R-:W-:Y:S01]  /*7510*/  ISETP.NE.AND P0, PT, R4, 0x1, PT ;  /* 0x000000010400780c */ /* 0x010fe20003f05270 */
[----:B------:R-:W-:-:S05]  /*7520*/  IMAD.MOV.U32 R4, RZ, RZ, 0x1 ;  /* 0x00000001ff047424 */ /* 0x000fca00078e00ff */
[----:B------:R-:W-:-:S07]  /*7530*/  PRMT R0, R4, 0x7610, R0 ;  /* 0x0000761004007816 */ /* 0x000fce0000000000 */
[----:B------:R-:W-:-:S04]  /*7540*/  @P0 IMAD R22, R15, R12, R20 ;  /* 0x0000000c0f160224 */ /* 0x000fc800078e0214 */
[----:B------:R-:W-:-:S05]  /*7550*/  IMAD R19, R19, R28, R22 ;  /* 0x0000001c13137224 */ /* 0x000fca00078e0216 */
[----:B------:R-:W-:Y:S02]  /*7560*/  SEL R22, R2, R19, !P0 ;  /* 0x0000001302167207 */ /* 0x000fe40004000000 */
[----:B------:R-:W-:Y:S01]  /*7570*/  SEL R19, R19, R2, !P0 ;  /* 0x0000000213137207 */ /* 0x000fe20004000000 */
[----:B------:R-:W-:-:S07]  /*7580*/  IMAD.MOV.U32 R2, RZ, RZ, R11 ;  /* 0x000000ffff027224 */ /* 0x000fce00078e000b */
.L_x_148:
[----:B------:R-:W-:Y:S02]  /*7590*/  LOP3.LUT P0, RZ, R0, 0xff, RZ, 0xc0, !PT ;  /* 0x000000ff00ff7812 */ /* 0x000fe4000780c0ff */
[----:B------:R-:W-:-:S11]  /*75a0*/  LOP3.LUT R97, R97, 0x1, RZ, 0x3c, !PT ;  /* 0x0000000161617812 */ /* 0x000fd600078e3cff */
[----:B------:R-:W-:Y:S05]  /*75b0*/  @P0 BRA `(.L_x_151) ;  /* 0xffffffa000900947 */ /* 0x000fea000383ffff */
[----:B------:R-:W-:Y:S05]  /*75c0*/  EXIT ;  /* 0x000000000000794d */ /* 0x000fea0003800000 */
.L_x_18:
[----:B------:R-:W-:-:S08]  /*75d0*/  ISETP.NE.AND P0, PT, R5, RZ, PT ;  /* 0x000000ff0500720c */ /* 0x000fd00003f05270 */
[----:B0-----:R-:W0:-:S00]  /*75e0*/  USETMAXREG.DEALLOC.CTAPOOL 0x28 ;  /* 0x00000028000079c8 */ /* 0x001e0000080e0500 */
[----:B------:R-:W-:Y:S05]  /*75f0*/  @P0 EXIT ;  /* 0x000000000000094d */ /* 0x000fea0003800000 */
[----:B0-----:R-:W-:Y:S01]  /*7600*/  LOP3.LUT P0, RZ, R8, 0xff, RZ, 0xc0, !PT ;  /* 0x000000ff08ff7812 */ /* 0x001fe2000780c0ff */
[----:B------:R-:W-:Y:S02]  /*7610*/  IMAD.MOV.U32 R0, RZ, RZ, 0x1 ;  /* 0x00000001ff007424 */ /* 0x000fe400078e00ff */
[----:B------:R-:W-:-:S10]  /*7620*/  IMAD.MOV.U32 R7, RZ, RZ, RZ ;  /* 0x000000ffff077224 */ /* 0x000fd400078e00ff */
[----:B------:R-:W-:Y:S05]  /*7630*/  @!P0 BRA `(.L_x_152) ;  /* 0x0000000c00348947 */ /* 0x000fea0003800000 */
[----:B------:R-:W0:Y:S01]  /*7640*/  S2R R9, SR_CgaCtaId ;  /* 0x0000000000097919 */ /* 0x000e220000008800 */
[----:B------:R-:W-:Y:S01]  /*7650*/  LOP3.LUT P0, RZ, R4, 0x1f, RZ, 0xc0, !PT ;  /* 0x0000001f04ff7812 */ /* 0x000fe2000780c0ff */
[----:B------:R-:W-:Y:S01]  /*7660*/  ULDC UR5, c[0x0][0x658] ;  /* 0x0001960000057ab9 */ /* 0x000fe20000000800 */
[----:B------:R-:W-:Y:S01]  /*7670*/  UMOV UR6, 0xffffffff ;  /* 0xffffffff00067882 */ /* 0x000fe20000000000 */
[----:B------:R-:W-:Y:S01]  /*7680*/  BSSY B0, `(.L_x_152) ;  /* 0x00000c8000007945 */ /* 0x000fe20003800000 */
[----:B------:R-:W-:Y:S01]  /*7690*/  USHF.L.U32 UR6, UR6, UR5, URZ ;  /* 0x0000000506067299 */ /* 0x000fe2000800063f */
[C---:B------:R-:W-:Y:S01]  /*76a0*/  ISETP.NE.AND P2, PT, R3.reuse, RZ, PT ;  /* 0x000000ff0300720c */ /* 0x040fe20003f45270 */
[----:B------:R-:W-:Y:S01]  /*76b0*/  IMAD.MOV.U32 R8, RZ, RZ, 0x1 ;  /* 0x00000001ff087424 */ /* 0x000fe200078e00ff */
[----:B------:R-:W-:Y:S01]  /*76c0*/  ISETP.NE.OR P0, PT, R3, RZ, !P0 ;  /* 0x000000ff0300720c */ /* 0x000fe20004705670 */
[----:B------:R-:W-:Y:S01]  /*76d0*/  IMAD.MOV.U32 R0, RZ, RZ, 0x1 ;  /* 0x00000001ff007424 */ /* 0x000fe200078e00ff */
[----:B------:R-:W-:Y:S01]  /*76e0*/  LOP3.LUT R6, R16, 0x2, RZ, 0xfc, !PT ;  /* 0x0000000210067812 */ /* 0x000fe200078efcff */
[----:B------:R-:W-:Y:S01]  /*76f0*/  IMAD.MOV.U32 R7, RZ, RZ, RZ ;  /* 0x000000ffff077224 */ /* 0x000fe200078e00ff */
[----:B------:R-:W-:Y:S01]  /*7700*/  ULDC UR4, c[0x0][0x600] ;  /* 0x0001800000047ab9 */ /* 0x000fe20000000800 */
[----:B------:R-:W-:Y:S01]  /*7710*/  UMOV UR7, 0x1 ;  /* 0x0000000100077882 */ /* 0x000fe20000000000 */
[----:B------:R-:W-:-:S02]  /*7720*/  UIADD3 UR19, UR38, 0x1, URZ ;  /* 0x0000000126137890 */ /* 0x000fc4000fffe03f */
[----:B------:R-:W-:Y:S02]  /*7730*/  UIADD3 UR15, UR4, -0x1, URZ ;  /* 0xffffffff040f7890 */ /* 0x000fe4000fffe03f */
[----:B------:R-:W-:Y:S02]  /*7740*/  USHF.L.U32 UR17, UR7, UR5, URZ ;  /* 0x0000000507117299 */ /* 0x000fe4000800063f */
[----:B------:R-:W-:Y:S01]  /*7750*/  ULOP3.LUT UR16, URZ, UR6, URZ, 0x33, !UPT ;  /* 0x000000063f107292 */ /* 0x000fe2000f8e333f */
[----:B------:R-:W-:Y:S01]  /*7760*/  ULDC.64 UR20, c[0x0][0x198] ;  /* 0x0000660000147ab9 */ /* 0x000fe20000000a00 */
[----:B0-----:R-:W-:-:S10]  /*7770*/  LOP3.LUT R9, R9, 0x1, RZ, 0xc0, !PT ;  /* 0x0000000109097812 */ /* 0x001fd400078ec0ff */
.L_x_164:
[----:B------:R-:W-:-:S03]  /*7780*/  UMOV UR4, 0xffffffff ;  /* 0xffffffff00047882 */ /* 0x000fc60000000000 */
[----:B------:R-:W-:Y:S05]  /*7790*/  BRA.DIV UR4, `(.L_x_153) ;  /* 0x0000001204c87947 */ /* 0x000fea000b800000 */
[----:B------:R-:W-:-:S13]  /*77a0*/  ELECT P6, URZ, PT ;  /* 0x00000000003f782f */ /* 0x000fda00038c0000 */
.L_x_183:
[----:B------:R-:W0:Y:S01]  /*77b0*/  LDC R3, c[0x0][0x28c] ;  /* 0x0000a300ff037b82 */ /* 0x000e220000000800 */
[----:B------:R-:W-:Y:S01]  /*77c0*/  BSSY B1, `(.L_x_154) ;  /* 0x000003b000017945 */ /* 0x000fe20003800000 */
[----:B0-----:R-:W-:-:S13]  /*77d0*/  ISETP.LT.OR P6, PT, R3, 0x1, !P6 ;  /* 0x000000010300780c */ /* 0x001fda00077c1670 */
[----:B------:R-:W-:Y:S05]  /*77e0*/  @P6 BRA `(.L_x_155) ;  /* 0x0000000000e06947 */ /* 0x000fea0003800000 */
[----:B------:R-:W-:Y:S02]  /*77f0*/  IMAD R22, R22, 0x2, R9 ;  /* 0x0000000216167824 */ /* 0x000fe400078e0209 */
[----:B------:R-:W-:Y:S02]  /*7800*/  IMAD.SHL.U32 R19, R19, 0x40, RZ ;  /* 0x0000004013137824 */ /* 0x000fe400078e00ff */
[----:B------:R-:W-:Y:S02]  /*7810*/  IMAD.MOV.U32 R13, RZ, RZ, RZ ;  /* 0x000000ffff0d7224 */ /* 0x000fe400078e00ff */
[----:B------:R-:W-:Y:S02]  /*7820*/  IMAD.U32 R14, RZ, RZ, UR19 ;  /* 0x00000013ff0e7e24 */ /* 0x000fe4000f8e00ff */
[----:B------:R-:W-:Y:S02]  /*7830*/  IMAD.MOV.U32 R3, RZ, RZ, R0 ;  /* 0x000000ffff037224 */ /* 0x000fe400078e0000 */
[----:B------:R-:W-:-:S02]  /*7840*/  IMAD.MOV.U32 R4, RZ, RZ, R7 ;  /* 0x000000ffff047224 */ /* 0x000fc400078e0007 */
[----:B------:R-:W-:-:S07]  /*7850*/  IMAD R22, R22, 0x38, RZ ;  /* 0x0000003816167824 */ /* 0x000fce00078e02ff */
.L_x_159:
[----:B------:R-:W0:Y:S01]  /*7860*/  S2R R10, SR_CgaCtaId ;  /* 0x00000000000a7919 */ /* 0x000e220000008800 */
[----:B------:R-:W-:-:S04]  /*7870*/  MOV R5, 0x400 ;  /* 0x0000040000057802 */ /* 0x000fc80000000f00 */
[----:B0-----:R-:W-:Y:S02]  /*7880*/  LEA R11, R10, R5, 0x18 ;  /* 0x000000050a0b7211 */ /* 0x001fe400078ec0ff */
[----:B------:R-:W-:Y:S01]  /*7890*/  SHF.L.U32 R5, R3, 0x1f, RZ ;  /* 0x0000001f03057819 */ /* 0x000fe200000006ff */
[----:B------:R-:W0:Y:S02]  /*78a0*/  @!P2 LDC R10, c[0x0][0x500] ;  /* 0x00014000ff0aab82 */ /* 0x000e240000000800 */
[----:B------:R-:W-:-:S04]  /*78b0*/  IMAD R12, R4, 0x8, R11 ;  /* 0x00000008040c7824 */ /* 0x000fc800078e020b */
[----:B------:R-:W1:Y:S02]  /*78c0*/  SYNCS.PHASECHK.TRANS64.TRYWAIT P1, [R12+URZ+0x50], R5 ;  /* 0x000050050c0075a7 */ /* 0x000e64000802017f */
[----:B-1----:R-:W-:Y:S05]  /*78d0*/  @!P1 BRA `(.L_x_156) ;  /* 0x0000001000989947 */ /* 0x002fea0003800000 */
.L_x_184:
[----:B-1----:R-:W-:Y:S01]  /*78e0*/  PRMT R5, R6, 0x9910, RZ ;  /* 0x0000991006057816 */ /* 0x002fe200000000ff */
[----:B0-----:R0:W-:Y:S03]  /*78f0*/  @!P2 SYNCS.ARRIVE.TRANS64 RZ, [R12+URZ], R10 ;  /* 0x0000000a0cffa9a7 */ /* 0x0011e6000800003f */
[----:B------:R-:W-:-:S13]  /*7900*/  ISETP.NE.AND P1, PT, R5, 0x2, PT ;  /* 0x000000020500780c */ /* 0x000fda0003f25270 */
[----:B0-----:R-:W-:Y:S05]  /*7910*/  @P1 BRA `(.L_x_157) ;  /* 0x0000000000041947 */ /* 0x001fea0003800000 */
[----:B------:R-:W-:Y:S01]  /*7920*/  BPT.TRAP 0x1 ;  /* 0x000000040000795c */ /* 0x000fe20000300000 */
.L_x_157:
[----:B------:R-:W-:Y:S05]  /*7930*/  @P0 BRA `(.L_x_158) ;  /* 0x0000000000040947 */ /* 0x000fea0003800000 */
[----:B------:R-:W-:Y:S01]  /*7940*/  BPT.TRAP 0x1 ;  /* 0x000000040000795c */ /* 0x000fe20000300000 */
.L_x_158:
[----:B------:R-:W-:Y:S01]  /*7950*/  IMAD R5, R4, 0x2, R9 ;  /* 0x0000000204057824 */ /* 0x000fe200078e0209 */
[----:B------:R-:W-:Y:S01]  /*7960*/  R2UR UR9, R12 ;  /* 0x000000000c0972ca */ /* 0x000fe200000e0000 */
[--C-:B------:R-:W-:Y:S01]  /*7970*/  IMAD R10, R4, 0x2000, R11.reuse ;  /* 0x00002000040a7824 */ /* 0x100fe200078e020b */
[----:B------:R-:W-:Y:S01]  /*7980*/  UIADD3 UR4, UP0, UR20, 0xf0, URZ ;  /* 0x000000f014047890 */ /* 0x000fe2000ff1e03f */
[----:B------:R-:W-:Y:S01]  /*7990*/  IMAD R5, R5, 0xe00, RZ ;  /* 0x00000e0005057824 */ /* 0x000fe200078e02ff */
[----:B------:R-:W-:Y:S01]  /*79a0*/  R2UR UR11, R19 ;  /* 0x00000000130b72ca */ /* 0x000fe200000e0000 */
[----:B------:R-:W-:Y:S01]  /*79b0*/  VIADD R14, R14, 0xffffffff ;  /* 0xffffffff0e0e7836 */ /* 0x000fe20000000000 */
[----:B------:R-:W-:Y:S01]  /*79c0*/  R2UR UR5, R10 ;  /* 0x000000000a0572ca */ /* 0x000fe200000e0000 */
[----:B------:R-:W-:Y:S01]  /*79d0*/  IMAD R5, R5, 0x2, R11 ;  /* 0x0000000205057824 */ /* 0x000fe200078e020b */
[----:B------:R-:W-:Y:S01]  /*79e0*/  R2UR UR10, R13 ;  /* 0x000000000d0a72ca */ /* 0x000fe200000e0000 */
[----:B------:R-:W-:Y:S01]  /*79f0*/  UIADD3 UR22, UP1, UR20, 0x1f0, URZ ;  /* 0x000001f014167890 */ /* 0x000fe2000ff3e03f */
[----:B------:R-:W-:Y:S01]  /*7a00*/  R2UR UR12, R2 ;  /* 0x00000000020c72ca */ /* 0x000fe200000e0000 */
[----:B------:R-:W-:Y:S01]  /*7a10*/  VIADD R4, R4, 0x1 ;  /* 0x0000000104047836 */ /* 0x000fe20000000000 */
[----:B------:R-:W-:Y:S01]  /*7a20*/  R2UR UR8, R5 ;  /* 0x00000000050872ca */ /* 0x000fe200000e0000 */
[----:B------:R-:W-:Y:S01]  /*7a30*/  UIADD3.X UR23, URZ, UR21, URZ, UP1, !UPT ;  /* 0x000000153f177290 */ /* 0x000fe20008ffe43f */
[----:B------:R-:W-:Y:S01]  /*7a40*/  R2UR UR18, R22 ;  /* 0x00000000161272ca */ /* 0x000fe200000e0000 */
[----:B------:R-:W-:Y:S01]  /*7a50*/  UMOV UR6, 0x0 ;  /* 0x0000000000067882 */ /* 0x000fe20000000000 */
[----:B------:R-:W-:Y:S01]  /*7a60*/  ISETP.GT.AND P3, PT, R14, 0x1, PT ;  /* 0x000000010e00780c */ /* 0x000fe20003f64270 */
[----:B------:R-:W-:Y:S01]  /*7a70*/  UMOV UR7, 0x10000000 ;  /* 0x1000000000077882 */ /* 0x000fe20000000000 */
[C---:B------:R-:W-:Y:S01]  /*7a80*/  ISETP.NE.AND P1, PT, R4.reuse, 0xa, PT ;  /* 0x0000000a0400780c */ /* 0x040fe20003f25270 */
[----:B------:R-:W-:Y:S01]  /*7a90*/  UIADD3 UR13, UR5, 0x180, URZ ;  /* 0x00000180050d7890 */ /* 0x000fe2000fffe03f */
[----:B------:R-:W-:Y:S01]  /*7aa0*/  VIADD R13, R13, 0x40 ;  /* 0x000000400d0d7836 */ /* 0x000fe20000000000 */
[----:B------:R-:W-:Y:S01]  /*7ab0*/  UIADD3.X UR5, URZ, UR21, URZ, UP0, !UPT ;  /* 0x000000153f057290 */ /* 0x000fe200087fe43f */
[----:B------:R-:W-:Y:S01]  /*7ac0*/  SEL R10, RZ, 0x1, P1 ;  /* 0x00000001ff0a7807 */ /* 0x000fe20000800000 */
[----:B------:R-:W-:Y:S01]  /*7ad0*/  UMOV UR24, 0x30000 ;  /* 0x0003000000187882 */ /* 0x000fe20000000000 */
[----:B------:R-:W-:Y:S01]  /*7ae0*/  SEL R4, R4, RZ, P1 ;  /* 0x000000ff04047207 */ /* 0x000fe20000800000 */
[----:B------:R-:W-:Y:S01]  /*7af0*/  UIADD3 UR14, UR8, 0x14180, URZ ;  /* 0x00014180080e7890 */ /* 0x000fe2000fffe03f */
[----:B------:R-:W-:-:S02]  /*7b00*/  LOP3.LUT R3, R3, R10, RZ, 0x3c, !PT ;  /* 0x0000000a03037212 */ /* 0x000fc400078e3cff */
[----:B------:R-:W-:Y:S02]  /*7b10*/  UMOV UR8, UR13 ;  /* 0x0000000d00087c82 */ /* 0x000fe40008000000 */
[----:B------:R0:W-:Y:S02]  /*7b20*/  UTMALDG.3D [UR8], [UR4], desc[UR6] ;  /* 0x00000608040075b4 */ /* 0x0001e40008011000 */
[----:B0-----:R-:W-:Y:S01]  /*7b30*/  UMOV UR8, UR14 ;  /* 0x0000000e00087c82 */ /* 0x001fe20008000000 */
[----:B------:R-:W-:Y:S02]  /*7b40*/  UMOV UR11, UR18 ;  /* 0x00000012000b7c82 */ /* 0x000fe40008000000 */
[----:B------:R0:W-:Y:S02]  /*7b50*/  UTMALDG.3D.MULTICAST [UR8], [UR22], UR24, desc[UR6] ;  /* 0x00000608160073b4 */ /* 0x0001e40008011818 */
[----:B0-----:R-:W-:Y:S05]  /*7b60*/  @P3 BRA `(.L_x_159) ;  /* 0xfffffffc003c3947 */ /* 0x001fea000383ffff */
.L_x_155:
[----:B------:R-:W-:Y:S05]  /*7b70*/  BSYNC B1 ;  /* 0x0000000000017941 */ /* 0x000fea0003800000 */
.L_x_154:
[----:B------:R-:W2:Y:S01]  /*7b80*/  LDL.64 R10, [R1] ;  /* 0x00000000010a7983 */ /* 0x000ea20000100a00 */
[----:B------:R-:W-:Y:S01]  /*7b90*/  LOP3.LUT P4, RZ, R8, 0xff, RZ, 0xc0, !PT ;  /* 0x000000ff08ff7812 */ /* 0x000fe2000788c0ff */
[----:B------:R-:W-:Y:S01]  /*7ba0*/  VIADD R4, R7, UR38 ;  /* 0x0000002607047c36 */ /* 0x000fe20008000000 */
[----:B------:R-:W-:Y:S01]  /*7bb0*/  ULDC.64 UR4, c[0x0][0x650] ;  /* 0x0001940000047ab9 */ /* 0x000fe20000000a00 */
[----:B------:R-:W-:Y:S01]  /*7bc0*/  IMAD.U32 R7, RZ, RZ, UR38 ;  /* 0x00000026ff077e24 */ /* 0x000fe2000f8e00ff */
[----:B------:R-:W-:Y:S01]  /*7bd0*/  UISETP.GE.U32.AND UP0, UPT, UR38, 0xa, UPT ;  /* 0x0000000a2600788c */ /* 0x000fe2000bf06070 */
[----:B------:R-:W-:Y:S01]  /*7be0*/  BSSY B1, `(.L_x_160) ;  /* 0x000006f000017945 */ /* 0x000fe20003800000 */
[----:B------:R-:W-:Y:S01]  /*7bf0*/  ISETP.GT.U32.AND P1, PT, R4, 0x9, PT ;  /* 0x000000090400780c */ /* 0x000fe20003f24070 */
[----:B------:R-:W-:Y:S01]  /*7c00*/  IMAD.MOV.U32 R19, RZ, RZ, -0x1 ;  /* 0xffffffffff137424 */ /* 0x000fe200078e00ff */
[----:B------:R-:W-:Y:S01]  /*7c10*/  PRMT R8, RZ, 0x7610, R8 ;  /* 0x00007610ff087816 */ /* 0x000fe20000000008 */
[----:B------:R-:W-:Y:S01]  /*7c20*/  IMAD.MOV.U32 R22, RZ, RZ, -0x1 ;  /* 0xffffffffff167424 */ /* 0x000fe200078e00ff */
[----:B------:R-:W-:-:S02]  /*7c30*/  ISETP.LT.U32.AND P1, PT, R7, 0xa, P1 ;  /* 0x0000000a0700780c */ /* 0x000fc40000f21070 */
[----:B------:R-:W-:Y:S01]  /*7c40*/  PLOP3.LUT P3, PT, PT, PT, UP0, 0x80, 0x0 ;  /* 0x000000000000781c */ /* 0x000fe20003f6f008 */
[----:B------:R-:W0:Y:S01]  /*7c50*/  @P4 S2R R3, SR_CgaCtaId ;  /* 0x0000000000034919 */ /* 0x000e220000008800 */
[----:B------:R-:W-:-:S04]  /*7c60*/  @P4 MOV R2, 0x400 ;  /* 0x0000040000024802 */ /* 0x000fc80000000f00 */
[----:B0-----:R-:W-:Y:S01]  /*7c70*/  @P4 LEA R5, R3, R2, 0x18 ;  /* 0x0000000203054211 */ /* 0x001fe200078ec0ff */
[----:B------:R-:W-:-:S03]  /*7c80*/  IMAD.WIDE.U32 R2, R4, -0x33333333, RZ ;  /* 0xcccccccd04027825 */ /* 0x000fc600078e00ff */
[----:B------:R0:W-:Y:S01]  /*7c90*/  @P4 SYNCS.ARRIVE.TRANS64.A1T0 RZ, [R5+URZ+0xd8], RZ ;  /* 0x0000d8ff05ff49a7 */ /* 0x0001e2000810003f */
[----:B------:R-:W-:Y:S01]  /*7ca0*/  IMAD.MOV.U32 R2, RZ, RZ, -0x1 ;  /* 0xffffffffff027424 */ /* 0x000fe200078e00ff */
[----:B0-----:R-:W-:Y:S02]  /*7cb0*/  SHF.R.U32.HI R5, RZ, 0x3, R3 ;  /* 0x00000003ff057819 */ /* 0x001fe40000011603 */
[----:B------:R-:W-:-:S03]  /*7cc0*/  SEL R3, RZ, 0x1, !P1 ;  /* 0x00000001ff037807 */ /* 0x000fc60004800000 */
[----:B------:R-:W-:Y:S01]  /*7cd0*/  IMAD R7, R5, -0xa, R4 ;  /* 0xfffffff605077824 */ /* 0x000fe200078e0204 */
[----:B------:R-:W-:Y:S02]  /*7ce0*/  LOP3.LUT R0, R0, R3, RZ, 0x3c, !PT ;  /* 0x0000000300007212 */ /* 0x000fe400078e3cff */
[----:B------:R-:W-:Y:S02]  /*7cf0*/  PRMT R3, RZ, 0x7610, R3 ;  /* 0x00007610ff037816 */ /* 0x000fe40000000003 */
[----:B------:R-:W-:Y:S02]  /*7d00*/  @P3 LOP3.LUT R0, R0, 0x1, R5, 0x78, !PT ;  /* 0x0000000100003812 */ /* 0x000fe400078e7805 */
[----:B--2---:R-:W-:-:S04]  /*7d10*/  IADD3 R18, P4, R18, R10, RZ ;  /* 0x0000000a12127210 */ /* 0x004fc80007f9e0ff */
[----:B------:R-:W-:Y:S01]  /*7d20*/  ISETP.GE.U32.AND P1, PT, R18, UR4, PT ;  /* 0x0000000412007c0c */ /* 0x000fe2000bf26070 */
[----:B------:R-:W-:-:S05]  /*7d30*/  IMAD.X R17, R17, 0x1, R23, P4 ;  /* 0x0000000111117824 */ /* 0x000fca00020e0617 */
[----:B------:R-:W-:-:S13]  /*7d40*/  ISETP.GE.U32.AND.EX P1, PT, R17, UR5, PT, P1 ;  /* 0x0000000511007c0c */ /* 0x000fda000bf26110 */
[----:B------:R-:W-:Y:S05]  /*7d50*/  @P1 BRA `(.L_x_161) ;  /* 0x00000004005c1947 */ /* 0x000fea0003800000 */
[----:B------:R-:W0:Y:S01]  /*7d60*/  S2R R12, SR_CTAID.X ;  /* 0x00000000000c7919 */ /* 0x000e220000002500 */
[----:B------:R-:W-:Y:S01]  /*7d70*/  ULDC.64 UR4, c[0x0][0x628] ;  /* 0x00018a0000047ab9 */ /* 0x000fe20000000a00 */
[----:B------:R-:W1:Y:S01]  /*7d80*/  LDC R13, c[0x0][0x144] ;  /* 0x00005100ff0d7b82 */ /* 0x000e620000000800 */
[----:B------:R-:W-:Y:S01]  /*7d90*/  ISETP.NE.U32.AND P1, PT, RZ, UR4, PT ;  /* 0x00000004ff007c0c */ /* 0x000fe2000bf25070 */
[----:B------:R-:W2:Y:S01]  /*7da0*/  S2R R10, SR_CTAID.Y ;  /* 0x00000000000a7919 */ /* 0x000ea20000002600 */
[----:B------:R-:W-:Y:S01]  /*7db0*/  ULDC UR7, c[0x0][0x630] ;  /* 0x00018c0000077ab9 */ /* 0x000fe20000000800 */
[----:B------:R-:W-:Y:S01]  /*7dc0*/  ULDC UR8, c[0x0][0x150] ;  /* 0x0000540000087ab9 */ /* 0x000fe20000000800 */
[----:B------:R-:W-:Y:S01]  /*7dd0*/  ISETP.NE.AND.EX P1, PT, RZ, UR5, PT, P1 ;  /* 0x00000005ff007c0c */ /* 0x000fe2000bf25310 */
[----:B------:R-:W-:Y:S02]  /*7de0*/  IMAD.MOV.U32 R2, RZ, RZ, R18 ;  /* 0x000000ffff027224 */ /* 0x000fe400078e0012 */
[----:B------:R-:W-:Y:S01]  /*7df0*/  IMAD.MOV.U32 R3, RZ, RZ, R17 ;  /* 0x000000ffff037224 */ /* 0x000fe200078e0011 */
[----:B0-----:R-:W-:-:S09]  /*7e00*/  I2FP.F32.U32 R14, R12 ;  /* 0x0000000c000e7245 */ /* 0x001fd20000201000 */
[----:B------:R-:W-:Y:S05]  /*7e10*/  @!P1 BRA `(.L_x_162) ;  /* 0x0000000000289947 */ /* 0x000fea0003800000 */
[----:B------:R-:W-:Y:S02]  /*7e20*/  ULDC UR6, c[0x0][0x634] ;  /* 0x00018d0000067ab9 */ /* 0x000fe40000000800 */
[----:B------:R-:W-:-:S05]  /*7e30*/  IADD3 R3, P1, R18, UR6, RZ ;  /* 0x0000000612037c10 */ /* 0x000fca000ff3e0ff */
[----:B------:R-:W-:-:S04]  /*7e40*/  IMAD.X R11, RZ, RZ, R17, P1 ;  /* 0x000000ffff0b7224 */ /* 0x000fc800008e0611 */
[----:B------:R-:W-:-:S04]  /*7e50*/  IMAD.WIDE.U32 R4, R11, UR4, RZ ;  /* 0x000000040b047c25 */ /* 0x000fc8000f8e00ff */
[----:B------:R-:W-:-:S04]  /*7e60*/  IMAD.WIDE.U32 R4, P1, R3, UR5, R4 ;  /* 0x0000000503047c25 */ /* 0x000fc8000f820004 */
[----:B------:R-:W-:-:S04]  /*7e70*/  IMAD.WIDE.U32 R2, R3, UR4, RZ ;  /* 0x0000000403027c25 */ /* 0x000fc8000f8e00ff */
[----:B------:R-:W-:Y:S01]  /*7e80*/  IMAD.MOV.U32 R2, RZ, RZ, R5 ;  /* 0x000000ffff027224 */ /* 0x000fe200078e0005 */
[----:B------:R-:W-:Y:S01]  /*7e90*/  IADD3 RZ, P3, R3, R4, RZ ;  /* 0x0000000403ff7210 */ /* 0x000fe20007f7e0ff */
[----:B------:R-:W-:-:S04]  /*7ea0*/  IMAD.X R3, RZ, RZ, RZ, P1 ;  /* 0x000000ffff037224 */ /* 0x000fc800008e06ff */
[----:B------:R-:W-:-:S08]  /*7eb0*/  IMAD.WIDE.U32.X R2, R11, UR5, R2, P3 ;  /* 0x000000050b027c25 */ /* 0x000fd000098e0402 */
.L_x_162:
[----:B------:R-:W-:Y:S01]  /*7ec0*/  FMUL R14, R14, UR8 ;  /* 0x000000080e0e7c20 */ /* 0x000fe20008400000 */
[--C-:B------:R-:W-:Y:S01]  /*7ed0*/  SHF.R.U64 R11, R2, UR7, R3.reuse ;  /* 0x00000007020b7c19 */ /* 0x100fe20008001203 */
[----:B------:R-:W-:Y:S01]  /*7ee0*/  ULDC.64 UR4, c[0x0][0x620] ;  /* 0x0001880000047ab9 */ /* 0x000fe20000000a00 */
[----:B------:R-:W-:Y:S01]  /*7ef0*/  SHF.R.U32.HI R2, RZ, UR7, R3 ;  /* 0x00000007ff027c19 */ /* 0x000fe20008011603 */
[----:B------:R-:W-:Y:S01]  /*7f00*/  IMAD.MOV.U32 R3, RZ, RZ, R17 ;  /* 0x000000ffff037224 */ /* 0x000fe200078e0011 */
[----:B------:R-:W-:Y:S01]  /*7f10*/  IADD3 R15, P1, RZ, -R11, RZ ;  /* 0x8000000bff0f7210 */ /* 0x000fe20007f3e0ff */
[----:B------:R-:W0:Y:S01]  /*7f20*/  F2I.U32.TRUNC.NTZ R14, R14 ;  /* 0x0000000e000e7305 */ /* 0x000e22000020f000 */
[----:B------:R-:W-:-:S03]  /*7f30*/  ULDC.64 UR6, c[0x0][0x640] ;  /* 0x0001900000067ab9 */ /* 0x000fc60000000a00 */
[----:B------:R-:W-:Y:S01]  /*7f40*/  IMAD.X R2, RZ, RZ, ~R2, P1 ;  /* 0x000000ffff027224 */ /* 0x000fe200008e0e02 */
[----:B------:R-:W-:-:S03]  /*7f50*/  ISETP.NE.U32.AND P1, PT, RZ, UR6, PT ;  /* 0x00000006ff007c0c */ /* 0x000fc6000bf25070 */
[----:B------:R-:W-:Y:S01]  /*7f60*/  IMAD R2, R2, UR4, RZ ;  /* 0x0000000402027c24 */ /* 0x000fe2000f8e02ff */
[----:B------:R-:W-:-:S03]  /*7f70*/  ISETP.NE.AND.EX P1, PT, RZ, UR7, PT, P1 ;  /* 0x00000007ff007c0c */ /* 0x000fc6000bf25310 */
[C---:B------:R-:W-:Y:S01]  /*7f80*/  IMAD R5, R15.reuse, UR5, R2 ;  /* 0x000000050f057c24 */ /* 0x040fe2000f8e0202 */
[----:B------:R-:W-:Y:S01]  /*7f90*/  ULDC UR5, c[0x0][0x154] ;  /* 0x0000550000057ab9 */ /* 0x000fe20000000800 */
[----:B------:R-:W-:Y:S02]  /*7fa0*/  IMAD.MOV.U32 R2, RZ, RZ, R18 ;  /* 0x000000ffff027224 */ /* 0x000fe400078e0012 */
[----:B0-----:R-:W-:Y:S02]  /*7fb0*/  IMAD.MOV R4, RZ, RZ, -R14 ;  /* 0x000000ffff047224 */ /* 0x001fe400078e0a0e */
[----:B------:R-:W-:Y:S01]  /*7fc0*/  IMAD.WIDE.U32 R2, R15, UR4, R2 ;  /* 0x000000040f027c25 */ /* 0x000fe2000f8e0002 */
[----:B------:R-:W-:-:S03]  /*7fd0*/  ULDC UR4, c[0x0][0x618] ;  /* 0x0001860000047ab9 */ /* 0x000fc60000000800 */
[----:B-1----:R-:W-:Y:S01]  /*7fe0*/  IMAD R12, R13, R4, R12 ;  /* 0x000000040d0c7224 */ /* 0x002fe200078e020c */
[----:B--2---:R-:W-:Y:S01]  /*7ff0*/  I2FP.F32.U32 R4, R10 ;  /* 0x0000000a00047245 */ /* 0x004fe20000201000 */
[----:B------:R-:W0:Y:S01]  /*8000*/  LDC R13, c[0x0][0x148] ;  /* 0x00005200ff0d7b82 */ /* 0x000e220000000800 */
[----:B------:R-:W-:-:S03]  /*8010*/  IMAD.IADD R3, R3, 0x1, R5 ;  /* 0x0000000103037824 */ /* 0x000fc600078e0205 */
[----:B------:R-:W-:Y:S02]  /*8020*/  FMUL R4, R4, UR5 ;  /* 0x0000000504047c20 */ /* 0x000fe40008400000 */
[--C-:B------:R-:W-:Y:S02]  /*8030*/  SHF.R.U64 R14, R2, UR4, R3.reuse ;  /* 0x00000004020e7c19 */ /* 0x100fe40008001203 */
[----:B------:R-:W-:Y:S01]  /*8040*/  SHF.R.U32.HI R3, RZ, UR4, R3 ;  /* 0x00000004ff037c19 */ /* 0x000fe20008011603 */
[----:B------:R1:W2:Y:S01]  /*8050*/  F2I.U32.TRUNC.NTZ R20, R4 ;  /* 0x0000000400147305 */ /* 0x0002a2000020f000 */
[----:B------:R-:W-:Y:S02]  /*8060*/  ULDC UR4, c[0x0][0x608] ;  /* 0x0001820000047ab9 */ /* 0x000fe40000000800 */
[--C-:B------:R-:W-:Y:S02]  /*8070*/  SHF.R.U64 R19, R14, UR4, R3.reuse ;  /* 0x000000040e137c19 */ /* 0x100fe40008001203 */
[----:B------:R-:W-:Y:S01]  /*8080*/  SHF.R.U32.HI R2, RZ, UR4, R3 ;  /* 0x00000004ff027c19 */ /* 0x000fe20008011603 */
[----:B------:R-:W-:-:S03]  /*8090*/  ULDC UR4, c[0x0][0x658] ;  /* 0x0001960000047ab9 */ /* 0x000fc60000000800 */
[--C-:B------:R-:W-:Y:S02]  /*80a0*/  SHF.R.U64 R15, R19, UR4, R2.reuse ;  /* 0x00000004130f7c19 */ /* 0x100fe40008001202 */
[----:B------:R-:W-:-:S03]  /*80b0*/  SHF.R.U32.HI R21, RZ, UR4, R2 ;  /* 0x00000004ff157c19 */ /* 0x000fc60008011602 */
[----:B------:R-:W-:Y:S02]  /*80c0*/  IMAD.MOV.U32 R2, RZ, RZ, R15 ;  /* 0x000000ffff027224 */ /* 0x000fe400078e000f */
[----:B------:R-:W-:Y:S01]  /*80d0*/  IMAD.MOV.U32 R3, RZ, RZ, R21 ;  /* 0x000000ffff037224 */ /* 0x000fe200078e0015 */
[----:B-12---:R-:W-:Y:S06]  /*80e0*/  @!P1 BRA `(.L_x_163) ;  /* 0x0000000000289947 */ /* 0x006fec0003800000 */
        /* <DEDUP_REMOVED lines=10> */
.L_x_163:
[----:B------:R-:W1:Y:S01]  /*8190*/  LDC R4, c[0x0][0x65c] ;  /* 0x00019700ff047b82 */ /* 0x000e620000000800 */
[----:B------:R-:W-:Y:S01]  /*81a0*/  ULDC UR4, c[0x0][0x648] ;  /* 0x0001920000047ab9 */ /* 0x000fe20000000800 */
[----:B------:R-:W-:Y:S01]  /*81b0*/  LOP3.LUT R19, R19, UR16, RZ, 0xc0, !PT ;  /* 0x0000001013137c12 */ /* 0x000fe2000f8ec0ff */
[----:B------:R-:W-:Y:S01]  /*81c0*/  IMAD.MOV R20, RZ, RZ, -R20 ;  /* 0x000000ffff147224 */ /* 0x000fe200078e0a14 */
[----:B------:R-:W-:Y:S01]  /*81d0*/  SHF.R.U64 R2, R2, UR4, R3 ;  /* 0x0000000402027c19 */ /* 0x000fe20008001203 */
[----:B------:R-:W-:Y:S01]  /*81e0*/  ULDC UR4, c[0x0][0x638] ;  /* 0x00018e0000047ab9 */ /* 0x000fe20000000800 */
[----:B------:R-:W-:Y:S01]  /*81f0*/  LOP3.LUT R14, R14, UR15, RZ, 0xc0, !PT ;  /* 0x0000000f0e0e7c12 */ /* 0x000fe2000f8ec0ff */
[----:B------:R-:W-:Y:S01]  /*8200*/  ULDC UR5, c[0x0][0x610] ;  /* 0x0001840000057ab9 */ /* 0x000fe20000000800 */
[----:B------:R-:W-:Y:S02]  /*8210*/  IMAD.MOV.U32 R3, RZ, RZ, 0x1 ;  /* 0x00000001ff037424 */ /* 0x000fe400078e00ff */
[----:B------:R-:W-:Y:S01]  /*8220*/  IMAD R19, R2, UR17, R19 ;  /* 0x0000001102137c24 */ /* 0x000fe2000f8e0213 */
[----:B-1----:R-:W-:Y:S01]  /*8230*/  ISETP.NE.AND P1, PT, R4, 0x1, PT ;  /* 0x000000010400780c */ /* 0x002fe20003f25270 */
[----:B------:R-:W-:-:S02]  /*8240*/  IMAD.MOV R4, RZ, RZ, -R2 ;  /* 0x000000ffff047224 */ /* 0x000fc400078e0a02 */
[----:B------:R-:W-:Y:S02]  /*8250*/  IMAD.MOV.U32 R2, RZ, RZ, R11 ;  /* 0x000000ffff027224 */ /* 0x000fe400078e000b */
[----:B------:R-:W-:Y:S01]  /*8260*/  IMAD R15, R4, UR4, R15 ;  /* 0x00000004040f7c24 */ /* 0x000fe2000f8e020f */
[----:B------:R-:W-:-:S03]  /*8270*/  ULDC UR4, c[0x0][0x600] ;  /* 0x0001800000047ab9 */ /* 0x000fc60000000800 */
[----:B------:R-:W-:-:S04]  /*8280*/  IMAD R15, R15, UR4, R14 ;  /* 0x000000040f0f7c24 */ /* 0x000fc8000f8e020e */
[----:B0-----:R-:W-:-:S04]  /*8290*/  @P1 IMAD R12, R13, R20, R10 ;  /* 0x000000140d0c1224 */ /* 0x001fc800078e020a */
[----:B------:R-:W-:-:S05]  /*82a0*/  IMAD R12, R19, UR5, R12 ;  /* 0x00000005130c7c24 */ /* 0x000fca000f8e020c */
[----:B------:R-:W-:Y:S02]  /*82b0*/  SEL R22, R15, R12, !P1 ;  /* 0x0000000c0f167207 */ /* 0x000fe40004800000 */
[----:B------:R-:W-:-:S07]  /*82c0*/  SEL R19, R12, R15, !P1 ;  /* 0x0000000f0c137207 */ /* 0x000fce0004800000 */
.L_x_161:
[----:B------:R-:W-:Y:S05]  /*82d0*/  BSYNC B1 ;  /* 0x0000000000017941 */ /* 0x000fea0003800000 */
.L_x_160:
[----:B------:R-:W-:-:S13]  /*82e0*/  LOP3.LUT P1, RZ, R3, 0xff, RZ, 0xc0, !PT ;  /* 0x000000ff03ff7812 */ /* 0x000fda000782c0ff */
[----:B------:R-:W-:Y:S05]  /*82f0*/  @P1 BRA `(.L_x_164) ;  /* 0xfffffff400201947 */ /* 0x000fea000383ffff */
[----:B------:R-:W-:Y:S05]  /*8300*/  BSYNC B0 ;  /* 0x0000000000007941 */ /* 0x000fea0003800000 */
.L_x_152:
[----:B------:R-:W-:-:S03]  /*8310*/  UMOV UR4, 0xffffffff ;  /* 0xffffffff00047882 */ /* 0x000fc60000000000 */
[----:B------:R-:W-:Y:S05]  /*8320*/  BRA.DIV UR4, `(.L_x_165) ;  /* 0x0000000a04187947 */ /* 0x000fea000b800000 */
[----:B------:R-:W-:-:S13]  /*8330*/  ELECT P6, URZ, PT ;  /* 0x00000000003f782f */ /* 0x000fda00038c0000 */
.L_x_187:
[----:B------:R-:W-:Y:S04]  /*8340*/  BSSY B0, `(.L_x_166) ;  /* 0x0000061000007945 */ /* 0x000fe80003800000 */
[----:B------:R-:W-:Y:S05]  /*8350*/  @!P6 BRA `(.L_x_167) ;  /* 0x00000004007ce947 */ /* 0x000fea0003800000 */
[----:B------:R-:W-:-:S04]  /*8360*/  LOP3.LUT R16, R16, 0x2, RZ, 0xfc, !PT ;  /* 0x0000000210107812 */ /* 0x000fc800078efcff */
[----:B------:R-:W-:-:S13]  /*8370*/  ISETP.NE.AND P0, PT, R16, 0x3, PT ;  /* 0x000000031000780c */ /* 0x000fda0003f05270 */
[----:B------:R-:W-:Y:S05]  /*8380*/  @!P0 BRA `(.L_x_168) ;  /* 0x0000000000048947 */ /* 0x000fea0003800000 */
[----:B------:R-:W-:Y:S01]  /*8390*/  BPT.TRAP 0x1 ;  /* 0x000000040000795c */ /* 0x000fe20000300000 */
.L_x_168:
[----:B------:R-:W0:Y:S01]  /*83a0*/  S2R R3, SR_CgaCtaId ;  /* 0x0000000000037919 */ /* 0x000e220000008800 */
[----:B------:R-:W-:Y:S02]  /*83b0*/  MOV R2, 0x400 ;  /* 0x0000040000027802 */ /* 0x000fe40000000f00 */
[----:B------:R-:W-:Y:S02]  /*83c0*/  SHF.L.U32 R4, R0, 0x1f, RZ ;  /* 0x0000001f00047819 */ /* 0x000fe400000006ff */
[----:B0-----:R-:W-:-:S05]  /*83d0*/  LEA R2, R3, R2, 0x18 ;  /* 0x0000000203027211 */ /* 0x001fca00078ec0ff */
[----:B------:R-:W-:-:S04]  /*83e0*/  VIADD R2, R2, 0x50 ;  /* 0x0000005002027836 */ /* 0x000fc80000000000 */
[C---:B------:R-:W-:Y:S02]  /*83f0*/  IMAD R9, R7.reuse, 0x8, R2 ;  /* 0x0000000807097824 */ /* 0x040fe400078e0202 */
[----:B------:R-:W-:Y:S02]  /*8400*/  VIADD R7, R7, 0x1 ;  /* 0x0000000107077836 */ /* 0x000fe40000000000 */
[----:B------:R-:W0:Y:S03]  /*8410*/  SYNCS.PHASECHK.TRANS64.TRYWAIT P0, [R9+URZ], R4 ;  /* 0x00000004090075a7 */ /* 0x000e26000800017f */
[----:B------:R-:W-:-:S04]  /*8420*/  ISETP.NE.AND P1, PT, R7, 0xa, PT ;  /* 0x0000000a0700780c */ /* 0x000fc80003f25270 */
[----:B------:R-:W-:Y:S02]  /*8430*/  SEL R3, RZ, 0x1, P1 ;  /* 0x00000001ff037807 */ /* 0x000fe40000800000 */
[----:B------:R-:W-:Y:S02]  /*8440*/  SEL R7, R7, RZ, P1 ;  /* 0x000000ff07077207 */ /* 0x000fe40000800000 */
[----:B------:R-:W-:-:S03]  /*8450*/  LOP3.LUT R6, R0, R3, RZ, 0x3c, !PT ;  /* 0x0000000300067212 */ /* 0x000fc600078e3cff */
[----:B------:R-:W-:Y:S01]  /*8460*/  IMAD R8, R7, 0x8, R2 ;  /* 0x0000000807087824 */ /* 0x000fe200078e0202 */
[----:B------:R-:W-:Y:S01]  /*8470*/  SHF.L.U32 R5, R6, 0x1f, RZ ;  /* 0x0000001f06057819 */ /* 0x000fe200000006ff */
[----:B0-----:R-:W-:Y:S06]  /*8480*/  @!P0 BRA `(.L_x_169) ;  /* 0x0000000400e08947 */ /* 0x001fec0003800000 */
.L_x_188:
[----:B------:R-:W1:Y:S01]  /*8490*/  SYNCS.PHASECHK.TRANS64.TRYWAIT P0, [R8+URZ], R5 ;  /* 0x00000005080075a7 */ /* 0x000e62000800017f */
[----:B------:R-:W-:-:S05]  /*84a0*/  VIADD R0, R7, 0x1 ;  /* 0x0000000107007836 */ /* 0x000fca0000000000 */
[----:B------:R-:W-:-:S04]  /*84b0*/  ISETP.NE.AND P1, PT, R0, 0xa, PT ;  /* 0x0000000a0000780c */ /* 0x000fc80003f25270 */
[----:B------:R-:W-:Y:S02]  /*84c0*/  SEL R3, RZ, 0x1, P1 ;  /* 0x00000001ff037807 */ /* 0x000fe40000800000 */
[----:B------:R-:W-:Y:S02]  /*84d0*/  SEL R7, R0, RZ, P1 ;  /* 0x000000ff00077207 */ /* 0x000fe40000800000 */
[----:B------:R-:W-:-:S03]  /*84e0*/  LOP3.LUT R6, R6, R3, RZ, 0x3c, !PT ;  /* 0x0000000306067212 */ /* 0x000fc600078e3cff */
[----:B0-----:R-:W-:Y:S01]  /*84f0*/  IMAD R9, R7, 0x8, R2 ;  /* 0x0000000807097824 */ /* 0x001fe200078e0202 */
[----:B------:R-:W-:Y:S01]  /*8500*/  SHF.L.U32 R4, R6, 0x1f, RZ ;  /* 0x0000001f06047819 */ /* 0x000fe200000006ff */
[----:B-1----:R-:W-:Y:S06]  /*8510*/  @!P0 BRA `(.L_x_170) ;  /* 0x0000000400d08947 */ /* 0x002fec0003800000 */
.L_x_189:
        /* <DEDUP_REMOVED lines=9> */
.L_x_190:
        /* <DEDUP_REMOVED lines=9> */
.L_x_191:
        /* <DEDUP_REMOVED lines=9> */
.L_x_192:
        /* <DEDUP_REMOVED lines=9> */
.L_x_193:
        /* <DEDUP_REMOVED lines=9> */
.L_x_194:
[----:B------:R-:W1:Y:S01]  /*87f0*/  SYNCS.PHASECHK.TRANS64.TRYWAIT P0, [R8+URZ], R5 ;  /* 0x00000005080075a7 */ /* 0x000e62000800017f */
[----:B------:R-:W-:-:S05]  /*8800*/  VIADD R0, R7, 0x1 ;  /* 0x0000000107007836 */ /* 0x000fca0000000000 */
[----:B------:R-:W-:-:S04]  /*8810*/  ISETP.NE.AND P1, PT, R0, 0xa, PT ;  /* 0x0000000a0000780c */ /* 0x000fc80003f25270 */
[----:B------:R-:W-:Y:S02]  /*8820*/  SEL R3, RZ, 0x1, P1 ;  /* 0x00000001ff037807 */ /* 0x000fe40000800000 */
[----:B------:R-:W-:Y:S02]  /*8830*/  SEL R7, R0, RZ, P1 ;  /* 0x000000ff00077207 */ /* 0x000fe40000800000 */
[----:B0-----:R-:W-:-:S03]  /*8840*/  LOP3.LUT R9, R6, R3, RZ, 0x3c, !PT ;  /* 0x0000000306097212 */ /* 0x001fc600078e3cff */
[----:B------:R-:W-:Y:S01]  /*8850*/  IMAD R11, R7, 0x8, R2 ;  /* 0x00000008070b7824 */ /* 0x000fe200078e0202 */
[----:B------:R-:W-:Y:S01]  /*8860*/  SHF.L.U32 R6, R9, 0x1f, RZ ;  /* 0x0000001f09067819 */ /* 0x000fe200000006ff */
[----:B-1----:R-:W-:Y:S06]  /*8870*/  @!P0 BRA `(.L_x_176) ;  /* 0x0000000400708947 */ /* 0x002fec0003800000 */
.L_x_195:
[----:B------:R-:W1:Y:S01]  /*8880*/  SYNCS.PHASECHK.TRANS64.TRYWAIT P0, [R11+URZ], R6 ;  /* 0x000000060b0075a7 */ /* 0x000e62000800017f */
[----:B------:R-:W-:-:S05]  /*8890*/  VIADD R0, R7, 0x1 ;  /* 0x0000000107007836 */ /* 0x000fca0000000000 */
[----:B------:R-:W-:-:S04]  /*88a0*/  ISETP.NE.AND P1, PT, R0, 0xa, PT ;  /* 0x0000000a0000780c */ /* 0x000fc80003f25270 */
[----:B------:R-:W-:Y:S02]  /*88b0*/  SEL R4, RZ, 0x1, P1 ;  /* 0x00000001ff047807 */ /* 0x000fe40000800000 */
[----:B------:R-:W-:Y:S02]  /*88c0*/  SEL R3, R0, RZ, P1 ;  /* 0x000000ff00037207 */ /* 0x000fe40000800000 */
[----:B------:R-:W-:Y:S01]  /*88d0*/  LOP3.LUT R0, R9, R4, RZ, 0x3c, !PT ;  /* 0x0000000409007212 */ /* 0x000fe200078e3cff */
[----:B-1----:R-:W-:Y:S06]  /*88e0*/  @!P0 BRA `(.L_x_177) ;  /* 0x0000000400688947 */ /* 0x002fec0003800000 */
.L_x_196:
[----:B------:R-:W-:Y:S01]  /*88f0*/  IMAD R3, R3, 0x8, R2 ;  /* 0x0000000803037824 */ /* 0x000fe200078e0202 */
[----:B------:R-:W-:-:S07]  /*8900*/  SHF.L.U32 R0, R0, 0x1f, RZ ;  /* 0x0000001f00007819 */ /* 0x000fce00000006ff */
.L_x_178:
[----:B--2---:R2:W3:Y:S02]  /*8910*/  SYNCS.PHASECHK.TRANS64.TRYWAIT P0, [R3+URZ], R0 ;  /* 0x00000000030075a7 */ /* 0x0044e4000800017f */
[----:B---3--:R-:W-:Y:S05]  /*8920*/  @!P0 NANOSLEEP.SYNCS 0x989680 ;  /* 0x009896800000895d */ /* 0x008fea0003900000 */
[----:B------:R-:W3:Y:S02]  /*8930*/  @!P0 SYNCS.PHASECHK.TRANS64 P0, [R3+URZ], R0 ;  /* 0x00000000030085a7 */ /* 0x000ee4000800007f */
[----:B---3--:R-:W-:Y:S05]  /*8940*/  @!P0 BRA `(.L_x_178) ;  /* 0xfffffffc00f08947 */ /* 0x008fea000383ffff */
.L_x_167:
[----:B------:R-:W-:Y:S05]  /*8950*/  BSYNC B0 ;  /* 0x0000000000007941 */ /* 0x000fea0003800000 */
.L_x_166:
[----:B------:R-:W-:Y:S05]  /*8960*/  EXIT ;  /* 0x000000000000794d */ /* 0x000fea0003800000 */
.L_x_20:
[----:B-1----:R1:W2:Y:S02]  /*8970*/  SYNCS.PHASECHK.TRANS64.TRYWAIT P0, [R89+URZ], R0 ;  /* 0x00000000590075a7 */ /* 0x0022a4000800017f */
[----:B--2---:R-:W-:Y:S05]  /*8980*/  @!P0 NANOSLEEP.SYNCS 0x989680 ;  /* 0x009896800000895d */ /* 0x004fea0003900000 */
[----:B------:R-:W2:Y:S02]  /*8990*/  @!P0 SYNCS.PHASECHK.TRANS64 P0, [R89+URZ], R0 ;  /* 0x00000000590085a7 */ /* 0x000ea4000800007f */
[----:B--2---:R-:W-:Y:S05]  /*89a0*/  @!P0 BRA `(.L_x_20) ;  /* 0xfffffffc00f08947 */ /* 0x004fea000383ffff */
[----:B------:R-:W-:Y:S05]  /*89b0*/  BRA `(.L_x_179) ;  /* 0xffffff8c00a47947 */ /* 0x000fea000383ffff */
.L_x_25:
[----:B--2---:R2:W3:Y:S02]  /*89c0*/  SYNCS.PHASECHK.TRANS64.TRYWAIT P1, [R3+URZ], R0 ;  /* 0x00000000030075a7 */ /* 0x0044e4000802017f */
[----:B---3--:R-:W-:Y:S05]  /*89d0*/  @!P1 NANOSLEEP.SYNCS 0x989680 ;  /* 0x009896800000995d */ /* 0x008fea0003900000 */
[----:B------:R-:W3:Y:S02]  /*89e0*/  @!P1 SYNCS.PHASECHK.TRANS64 P1, [R3+URZ], R0 ;  /* 0x00000000030095a7 */ /* 0x000ee4000802007f */
[----:B---3--:R-:W-:Y:S05]  /*89f0*/  @!P1 BRA `(.L_x_25) ;  /* 0xfffffffc00f09947 */ /* 0x008fea000383ffff */
[----:B------:R-:W-:Y:S05]  /*8a00*/  BRA `(.L_x_24) ;  /* 0xffffff9000087947 */ /* 0x000fea000383ffff */
.L_x_30:
[----:B--2---:R-:W-:-:S04]  /*8a10*/  IMAD.U32 R5, RZ, RZ, UR4 ;  /* 0x00000004ff057e24 */ /* 0x004fc8000f8e00ff */
[----:B------:R2:W3:Y:S03]  /*8a20*/  SYNCS.PHASECHK.TRANS64.TRYWAIT P1, [R5+URZ], R4 ;  /* 0x00000004050075a7 */ /* 0x0004e6000802017f */
[----:B---3--:R-:W-:Y:S05]  /*8a30*/  @!P1 NANOSLEEP.SYNCS 0x989680 ;  /* 0x009896800000995d */ /* 0x008fea0003900000 */
[----:B------:R-:W3:Y:S02]  /*8a40*/  @!P1 SYNCS.PHASECHK.TRANS64 P1, [R5+URZ], R4 ;  /* 0x00000004050095a7 */ /* 0x000ee4000802007f */
[----:B---3--:R-:W-:Y:S05]  /*8a50*/  @!P1 BRA `(.L_x_30) ;  /* 0xfffffffc00ec9947 */ /* 0x008fea000383ffff */
[----:B------:R-:W-:Y:S05]  /*8a60*/  BRA `(.L_x_29) ;  /* 0xffffff9c00007947 */ /* 0x000fea000383ffff */
.L_x_36:
[----:B0-----:R0:W1:Y:S02]  /*8a70*/  SYNCS.PHASECHK.TRANS64.TRYWAIT P0, [R89+URZ+0x10], R0 ;  /* 0x00001000590075a7 */ /* 0x001064000800017f */
[----:B-1----:R-:W-:Y:S05]  /*8a80*/  @!P0 NANOSLEEP.SYNCS 0x989680 ;  /* 0x009896800000895d */ /* 0x002fea0003900000 */
[----:B------:R-:W1:Y:S02]  /*8a90*/  @!P0 SYNCS.PHASECHK.TRANS64 P0, [R89+URZ+0x10], R0 ;  /* 0x00001000590085a7 */ /* 0x000e64000800007f */
[----:B-1----:R-:W-:Y:S05]  /*8aa0*/  @!P0 BRA `(.L_x_36) ;  /* 0xfffffffc00f08947 */ /* 0x002fea000383ffff */
[----:B------:R-:W-:Y:S05]  /*8ab0*/  BRA `(.L_x_180) ;  /* 0xffffffa8008c7947 */ /* 0x000fea000383ffff */
.L_x_153:
[----:B------:R-:W-:Y:S01]  /*8ac0*/  BSSY B1, `(.L_x_181) ;  /* 0x0000006000017945 */ /* 0x000fe20003800000 */
[----:B------:R-:W-:-:S07]  /*8ad0*/  IMAD.MOV.U32 R15, RZ, RZ, -0x1 ;  /* 0xffffffffff0f7424 */ /* 0x000fce00078e00ff */
[----:B-----5:R-:W-:Y:S05]  /*8ae0*/  WARPSYNC.COLLECTIVE R15, `(.L_x_182) ;  /* 0x000000000f0c7348 */ /* 0x020fea0003c00000 */
[----:B------:R-:W-:Y:S02]  /*8af0*/  ELECT P6, UR62, PT ;  /* 0x00000000003e782f */ /* 0x000fe400038c0000 */
[----:B------:R-:W-:Y:S01]  /*8b00*/  MOV R14, UR62 ;  /* 0x0000003e000e7c02 */ /* 0x000fe20008000f00 */
[----:B-----5:R-:W-:Y:S10]  /*8b10*/  ENDCOLLECTIVE ;  /* 0x000000000000791b */ /* 0x020ff40003800000 */
.L_x_182:
[----:B------:R-:W-:Y:S05]  /*8b20*/  BSYNC B1 ;  /* 0x0000000000017941 */ /* 0x000fea0003800000 */
.L_x_181:
[----:B------:R-:W-:Y:S05]  /*8b30*/  BRA `(.L_x_183) ;  /* 0xffffffec001c7947 */ /* 0x000fea000383ffff */
.L_x_156:
[----:B-1----:R1:W2:Y:S02]  /*8b40*/  SYNCS.PHASECHK.TRANS64.TRYWAIT P1, [R12+URZ+0x50], R5 ;  /* 0x000050050c0075a7 */ /* 0x0022a4000802017f */
[----:B--2---:R-:W-:Y:S05]  /*8b50*/  @!P1 NANOSLEEP.SYNCS 0x989680 ;  /* 0x009896800000995d */ /* 0x004fea0003900000 */
[----:B------:R-:W2:Y:S02]  /*8b60*/  @!P1 SYNCS.PHASECHK.TRANS64 P1, [R12+URZ+0x50], R5 ;  /* 0x000050050c0095a7 */ /* 0x000ea4000802007f */
[----:B--2---:R-:W-:Y:S05]  /*8b70*/  @!P1 BRA `(.L_x_156) ;  /* 0xfffffffc00f09947 */ /* 0x004fea000383ffff */
[----:B------:R-:W-:Y:S05]  /*8b80*/  BRA `(.L_x_184) ;  /* 0xffffffec00547947 */ /* 0x000fea000383ffff */
.L_x_165:
[----:B------:R-:W-:Y:S01]  /*8b90*/  BSSY B0, `(.L_x_185) ;  /* 0x0000006000007945 */ /* 0x000fe20003800000 */
[----:B------:R-:W-:-:S07]  /*8ba0*/  IMAD.MOV.U32 R15, RZ, RZ, -0x1 ;  /* 0xffffffffff0f7424 */ /* 0x000fce00078e00ff */
[----:B-----5:R-:W-:Y:S05]  /*8bb0*/  WARPSYNC.COLLECTIVE R15, `(.L_x_186) ;  /* 0x000000000f0c7348 */ /* 0x020fea0003c00000 */
[----:B------:R-:W-:Y:S02]  /*8bc0*/  ELECT P6, UR62, PT ;  /* 0x00000000003e782f */ /* 0x000fe400038c0000 */
[----:B------:R-:W-:Y:S01]  /*8bd0*/  MOV R14, UR62 ;  /* 0x0000003e000e7c02 */ /* 0x000fe20008000f00 */
[----:B-----5:R-:W-:Y:S10]  /*8be0*/  ENDCOLLECTIVE ;  /* 0x000000000000791b */ /* 0x020ff40003800000 */
.L_x_186:
[----:B------:R-:W-:Y:S05]  /*8bf0*/  BSYNC B0 ;  /* 0x0000000000007941 */ /* 0x000fea0003800000 */
.L_x_185:
[----:B------:R-:W-:Y:S05]  /*8c00*/  BRA `(.L_x_187) ;  /* 0xfffffff400cc7947 */ /* 0x000fea000383ffff */
.L_x_169:
[----:B0-----:R0:W1:Y:S02]  /*8c10*/  SYNCS.PHASECHK.TRANS64.TRYWAIT P0, [R9+URZ], R4 ;  /* 0x00000004090075a7 */ /* 0x001064000800017f */
[----:B-1----:R-:W-:Y:S05]  /*8c20*/  @!P0 NANOSLEEP.SYNCS 0x989680 ;  /* 0x009896800000895d */ /* 0x002fea0003900000 */
[----:B------:R-:W1:Y:S02]  /*8c30*/  @!P0 SYNCS.PHASECHK.TRANS64 P0, [R9+URZ], R4 ;  /* 0x00000004090085a7 */ /* 0x000e64000800007f */
[----:B-1----:R-:W-:Y:S05]  /*8c40*/  @!P0 BRA `(.L_x_169) ;  /* 0xfffffffc00f08947 */ /* 0x002fea000383ffff */
[----:B------:R-:W-:Y:S05]  /*8c50*/  BRA `(.L_x_188) ;  /* 0xfffffff8000c7947 */ /* 0x000fea000383ffff */
.L_x_170:
[----:B0-----:R0:W1:Y:S02]  /*8c60*/  SYNCS.PHASECHK.TRANS64.TRYWAIT P0, [R8+URZ], R5 ;  /* 0x00000005080075a7 */ /* 0x001064000800017f */
[----:B-1----:R-:W-:Y:S05]  /*8c70*/  @!P0 NANOSLEEP.SYNCS 0x989680 ;  /* 0x009896800000895d */ /* 0x002fea0003900000 */
[----:B------:R-:W1:Y:S02]  /*8c80*/  @!P0 SYNCS.PHASECHK.TRANS64 P0, [R8+URZ], R5 ;  /* 0x00000005080085a7 */ /* 0x000e64000800007f */
[----:B-1----:R-:W-:Y:S05]  /*8c90*/  @!P0 BRA `(.L_x_170) ;  /* 0xfffffffc00f08947 */ /* 0x002fea000383ffff */
[----:B------:R-:W-:Y:S05]  /*8ca0*/  BRA `(.L_x_189) ;  /* 0xfffffff8001c7947 */ /* 0x000fea000383ffff */
.L_x_171:
[----:B0-----:R0:W1:Y:S02]  /*8cb0*/  SYNCS.PHASECHK.TRANS64.TRYWAIT P0, [R9+URZ], R4 ;  /* 0x00000004090075a7 */ /* 0x001064000800017f */
[----:B-1----:R-:W-:Y:S05]  /*8cc0*/  @!P0 NANOSLEEP.SYNCS 0x989680 ;  /* 0x009896800000895d */ /* 0x002fea0003900000 */
[----:B------:R-:W1:Y:S02]  /*8cd0*/  @!P0 SYNCS.PHASECHK.TRANS64 P0, [R9+URZ], R4 ;  /* 0x00000004090085a7 */ /* 0x000e64000800007f */
[----:B-1----:R-:W-:Y:S05]  /*8ce0*/  @!P0 BRA `(.L_x_171) ;  /* 0xfffffffc00f08947 */ /* 0x002fea000383ffff */
[----:B------:R-:W-:Y:S05]  /*8cf0*/  BRA `(.L_x_190) ;  /* 0xfffffff8002c7947 */ /* 0x000fea000383ffff */
.L_x_172:
[----:B0-----:R0:W1:Y:S02]  /*8d00*/  SYNCS.PHASECHK.TRANS64.TRYWAIT P0, [R8+URZ], R5 ;  /* 0x00000005080075a7 */ /* 0x001064000800017f */
[----:B-1----:R-:W-:Y:S05]  /*8d10*/  @!P0 NANOSLEEP.SYNCS 0x989680 ;  /* 0x009896800000895d */ /* 0x002fea0003900000 */
[----:B------:R-:W1:Y:S02]  /*8d20*/  @!P0 SYNCS.PHASECHK.TRANS64 P0, [R8+URZ], R5 ;  /* 0x00000005080085a7 */ /* 0x000e64000800007f */
[----:B-1----:R-:W-:Y:S05]  /*8d30*/  @!P0 BRA `(.L_x_172) ;  /* 0xfffffffc00f08947 */ /* 0x002fea000383ffff */
[----:B------:R-:W-:Y:S05]  /*8d40*/  BRA `(.L_x_191) ;  /* 0xfffffff8003c7947 */ /* 0x000fea000383ffff */
.L_x_173:
[----:B0-----:R0:W1:Y:S02]  /*8d50*/  SYNCS.PHASECHK.TRANS64.TRYWAIT P0, [R9+URZ], R4 ;  /* 0x00000004090075a7 */ /* 0x001064000800017f */
[----:B-1----:R-:W-:Y:S05]  /*8d60*/  @!P0 NANOSLEEP.SYNCS 0x989680 ;  /* 0x009896800000895d */ /* 0x002fea0003900000 */
[----:B------:R-:W1:Y:S02]  /*8d70*/  @!P0 SYNCS.PHASECHK.TRANS64 P0, [R9+URZ], R4 ;  /* 0x00000004090085a7 */ /* 0x000e64000800007f */
[----:B-1----:R-:W-:Y:S05]  /*8d80*/  @!P0 BRA `(.L_x_173) ;  /* 0xfffffffc00f08947 */ /* 0x002fea000383ffff */
[----:B------:R-:W-:Y:S05]  /*8d90*/  BRA `(.L_x_192) ;  /* 0xfffffff8004c7947 */ /* 0x000fea000383ffff */
.L_x_174:
[----:B0-----:R0:W1:Y:S02]  /*8da0*/  SYNCS.PHASECHK.TRANS64.TRYWAIT P0, [R8+URZ], R5 ;  /* 0x00000005080075a7 */ /* 0x001064000800017f */
[----:B-1----:R-:W-:Y:S05]  /*8db0*/  @!P0 NANOSLEEP.SYNCS 0x989680 ;  /* 0x009896800000895d */ /* 0x002fea0003900000 */
[----:B------:R-:W1:Y:S02]  /*8dc0*/  @!P0 SYNCS.PHASECHK.TRANS64 P0, [R8+URZ], R5 ;  /* 0x00000005080085a7 */ /* 0x000e64000800007f */
[----:B-1----:R-:W-:Y:S05]  /*8dd0*/  @!P0 BRA `(.L_x_174) ;  /* 0xfffffffc00f08947 */ /* 0x002fea000383ffff */
[----:B------:R-:W-:Y:S05]  /*8de0*/  BRA `(.L_x_193) ;  /* 0xfffffff8005c7947 */ /* 0x000fea000383ffff */
.L_x_175:
[----:B0-----:R0:W1:Y:S02]  /*8df0*/  SYNCS.PHASECHK.TRANS64.TRYWAIT P0, [R9+URZ], R4 ;  /* 0x00000004090075a7 */ /* 0x001064000800017f */
[----:B-1----:R-:W-:Y:S05]  /*8e00*/  @!P0 NANOSLEEP.SYNCS 0x989680 ;  /* 0x009896800000895d */ /* 0x002fea0003900000 */
[----:B------:R-:W1:Y:S02]  /*8e10*/  @!P0 SYNCS.PHASECHK.TRANS64 P0, [R9+URZ], R4 ;  /* 0x00000004090085a7 */ /* 0x000e64000800007f */
[----:B-1----:R-:W-:Y:S05]  /*8e20*/  @!P0 BRA `(.L_x_175) ;  /* 0xfffffffc00f08947 */ /* 0x002fea000383ffff */
[----:B------:R-:W-:Y:S05]  /*8e30*/  BRA `(.L_x_194) ;  /* 0xfffffff8006c7947 */ /* 0x000fea000383ffff */
.L_x_176:
[----:B0-----:R0:W1:Y:S02]  /*8e40*/  SYNCS.PHASECHK.TRANS64.TRYWAIT P0, [R8+URZ], R5 ;  /* 0x00000005080075a7 */ /* 0x001064000800017f */
[----:B-1----:R-:W-:Y:S05]  /*8e50*/  @!P0 NANOSLEEP.SYNCS 0x989680 ;  /* 0x009896800000895d */ /* 0x002fea0003900000 */
[----:B------:R-:W1:Y:S02]  /*8e60*/  @!P0 SYNCS.PHASECHK.TRANS64 P0, [R8+URZ], R5 ;  /* 0x00000005080085a7 */ /* 0x000e64000800007f */
[----:B-1----:R-:W-:Y:S05]  /*8e70*/  @!P0 BRA `(.L_x_176) ;  /* 0xfffffffc00f08947 */ /* 0x002fea000383ffff */
[----:B------:R-:W-:Y:S05]  /*8e80*/  BRA `(.L_x_195) ;  /* 0xfffffff8007c7947 */ /* 0x000fea000383ffff */
.L_x_177:
[----:B-1----:R1:W2:Y:S02]  /*8e90*/  SYNCS.PHASECHK.TRANS64.TRYWAIT P0, [R11+URZ], R6 ;  /* 0x000000060b0075a7 */ /* 0x0022a4000800017f */
[----:B--2---:R-:W-:Y:S05]  /*8ea0*/  @!P0 NANOSLEEP.SYNCS 0x989680 ;  /* 0x009896800000895d */ /* 0x004fea0003900000 */
[----:B------:R-:W2:Y:S02]  /*8eb0*/  @!P0 SYNCS.PHASECHK.TRANS64 P0, [R11+URZ], R6 ;  /* 0x000000060b0085a7 */ /* 0x000ea4000800007f */
[----:B--2---:R-:W-:Y:S05]  /*8ec0*/  @!P0 BRA `(.L_x_177) ;  /* 0xfffffffc00f08947 */ /* 0x004fea000383ffff */
[----:B------:R-:W-:Y:S05]  /*8ed0*/  BRA `(.L_x_196) ;  /* 0xfffffff800847947 */ /* 0x000fea000383ffff */
.L_x_197:
[----:B------:R-:W-:-:S00]  /*8ee0*/  BRA `(.L_x_197) ;  /* 0xfffffffc00fc7947 */ /* 0x000fc0000383ffff */
[----:B------:R-:W-:-:S00]  /*8ef0*/  NOP ;  /* 0x0000000000007918 */ /* 0x000fc00000000000 */
        /* <DEDUP_REMOVED lines=8> */
.L_x_198:


//--------------------- .nv.global.init           --------------------------
	.section	.nv.global.init,"aw",@progbits
.nv.global.init:
	.type		$str$22,@object
	.size		$str$22,($str$23 - $str$22)
$str$22:
        /*0000*/ 	.byte	0x6b, 0x5f, 0x74, 0x69, 0x6c, 0x65, 0x5f, 0x63, 0x6f, 0x75, 0x6e, 0x74, 0x20, 0x3e, 0x3d, 0x20
        /*0010*/ 	.byte	0x31, 0x00
	.type		$str$23,@object
	.size		$str$23,(__unnamed_1 - $str$23)
$str$23:
        /*0012*/ 	.byte	0x2f, 0x74, 0x6d, 0x70, 0x2f, 0x63, 0x75, 0x74, 0x6c, 0x61, 0x73, 0x73, 0x5f, 0x73, 0x77, 0x65
        /*0022*/ 	.byte	0x65, 0x70, 0x5f, 0x73, 0x72, 0x63, 0x2f, 0x69, 0x6e, 0x63, 0x6c, 0x75, 0x64, 0x65, 0x2f, 0x63
        /*0032*/ 	.byte	0x75, 0x74, 0x6c, 0x61, 0x73, 0x73, 0x2f, 0x67, 0x65, 0x6d, 0x6d, 0x2f, 0x63, 0x6f, 0x6c, 0x6c
        /*0042*/ 	.byte	0x65, 0x63, 0x74, 0x69, 0x76, 0x65, 0x2f, 0x73, 0x6d, 0x39, 0x30, 0x5f, 0x6d, 0x6d, 0x61, 0x5f
        /*0052*/ 	.byte	0x74, 0x6d, 0x61, 0x5f, 0x67, 0x6d, 0x6d, 0x61, 0x5f, 0x73, 0x73, 0x5f, 0x77, 0x61, 0x72, 0x70
        /*0062*/ 	.byte	0x73, 0x70, 0x65, 0x63, 0x69, 0x61, 0x6c, 0x69, 0x7a, 0x65, 0x64, 0x2e, 0x68, 0x70, 0x70, 0x00
	.type		__unnamed_1,@object
	.size		__unnamed_1,(.L_0 - __unnamed_1)
__unnamed_1:
        /*0072*/ 	.byte	0x76, 0x6f, 0x69, 0x64, 0x20, 0x63, 0x75, 0x74, 0x6c, 0x61, 0x73, 0x73, 0x3a, 0x3a, 0x67, 0x65
        /* <DEDUP_REMOVED lines=180> */
        /*0bc2*/ 	.byte	0x69, 0x64, 0x65, 0x6e, 0x74, 0x69, 0x74, 0x79, 0x5d, 0x00
.L_0:


//--------------------- .nv.shared._ZN7cutlass13device_kernelINS_4gemm6kernel13GemmUniversalIN4cute5tupleIJiiiiEEENS1_10collective13CollectiveMmaINS1_34MainloopSm90TmaGmmaWarpSpecializedILi10ENS5_IJNS4_1CILi2EEENSA_ILi1EEESC_EEENS1_32KernelTmaWarpSpecializedPingpongEEENS5_IJNSA_ILi64EEENSA_ILi112EEESG_EEENS_10bfloat16_tENS5_IJlSC_lEEESJ_SK_NS4_8TiledMMAINS4_8MMA_AtomIJNS4_4SM904GMMA27MMA_64x16x16_F32BF16BF16_SSILNSO_5MajorE0ELSQ_0ELNSO_7ScaleInE1ELSR_1EEEEEENS4_6LayoutINS5_IJSC_SC_SC_EEENS5_IJNSA_ILi0EEESW_SW_EEEEENS5_IJNS4_10UnderscoreESZ_SZ_EEEEENS4_13SM90_TMA_LOADENS4_14ComposedLayoutINS4_7SwizzleILi3ELi4ELi3EEENS4_18smem_ptr_flag_bitsILi16EEENSU_INS5_IJNSA_ILi8EEESG_EEENS5_IJSG_SC_EEEEEEEvNS4_8identityENS4_23SM90_TMA_LOAD_MULTICASTES1C_vS1D_EENS_8epilogue10collective6detail29Sm90TmaWarpSpecializedAdapterINS1H_15DefaultEpilogueISJ_SK_SK_NS1G_6thread17LinearCombinationISJ_Li1EffLNS1L_9ScaleType4KindE0ELNS_15FloatRoundStyleE2ESJ_EENS1_15EpilogueDefaultEEEEEvvEEEEvNT_6ParamsE --------------------------
	.section	.nv.shared._ZN7cutlass13device_kernelINS_4gemm6kernel13GemmUniversalIN4cute5tupleIJiiiiEEENS1_10collective13CollectiveMmaINS1_34MainloopSm90TmaGmmaWarpSpecializedILi10ENS5_IJNS4_1CILi2EEENSA_ILi1EEESC_EEENS1_32KernelTmaWarpSpecializedPingpongEEENS5_IJNSA_ILi64EEENSA_ILi112EEESG_EEENS_10bfloat16_tENS5_IJlSC_lEEESJ_SK_NS4_8TiledMMAINS4_8MMA_AtomIJNS4_4SM904GMMA27MMA_64x16x16_F32BF16BF16_SSILNSO_5MajorE0ELSQ_0ELNSO_7ScaleInE1ELSR_1EEEEEENS4_6LayoutINS5_IJSC_SC_SC_EEENS5_IJNSA_ILi0EEESW_SW_EEEEENS5_IJNS4_10UnderscoreESZ_SZ_EEEEENS4_13SM90_TMA_LOADENS4_14ComposedLayoutINS4_7SwizzleILi3ELi4ELi3EEENS4_18smem_ptr_flag_bitsILi16EEENSU_INS5_IJNSA_ILi8EEESG_EEENS5_IJSG_SC_EEEEEEEvNS4_8identityENS4_23SM90_TMA_LOAD_MULTICASTES1C_vS1D_EENS_8epilogue10collective6detail29Sm90TmaWarpSpecializedAdapterINS1H_15DefaultEpilogueISJ_SK_SK_NS1G_6thread17LinearCombinationISJ_Li1EffLNS1L_9ScaleType4KindE0ELNS_15FloatRoundStyleE2ESJ_EENS1_15EpilogueDefaultEEEEEvvEEEEvNT_6ParamsE,"aw",@nobits
	.sectionflags	@""
	.align	16
	.zero		1024


//--------------------- .nv.shared.reserved.0     --------------------------
	.section	.nv.shared.reserved.0,"aw",@nobits
	.weak		__nv_reservedSMEM_offset_0_alias
	.size		__nv_reservedSMEM_offset_0_alias, 0, 0
	.other		__nv_reservedSMEM_offset_0_alias,@"STO_CUDA_RESERVED_SHARED STV_DEFAULT"
__nv_reservedSMEM_offset_0_alias:
	.zero		0


//--------------------- .nv.global                --------------------------
	.section	.nv.global,"aw",@nobits
.nv.global:
	.type		_ZN39_INTERNAL_54781e5c_4_k_cu_91b6d571_33274cute1_E,@object
	.size		_ZN39_INTERNAL_54781e5c_4_k_cu_91b6d571_33274cute1_E,(_ZN39_INTERNAL_54781e5c_4_k_cu_91b6d571_33274cuda3std3__45__cpo6cbeginE - _ZN39_INTERNAL_54781e5c_4_k_cu_91b6d571_33274cute1_E)
_ZN39_INTERNAL_54781e5c_4_k_cu_91b6d571_33274cute1_E:
	.zero		1
	.type		_ZN39_INTERNAL_54781e5c_4_k_cu_91b6d571_33274cuda3std3__45__cpo6cbeginE,@object
	.size		_ZN39_INTERNAL_54781e5c_4_k_cu_91b6d571_33274cuda3std3__45__cpo6cbeginE,(_ZN39_INTERNAL_54781e5c_4_k_cu_91b6d571_33274cuda3std3__48in_placeE - _ZN39_INTERNAL_54781e5c_4_k_cu_91b6d571_33274cuda3std3__45__cpo6cbeginE)
_ZN39_INTERNAL_54781e5c_4_k_cu_91b6d571_33274cuda3std3__45__cpo6cbeginE:
	.zero		1
	.type		_ZN39_INTERNAL_54781e5c_4_k_cu_91b6d571_33274cuda3std3__48in_placeE,@object
	.size		_ZN39_INTERNAL_54781e5c_4_k_cu_91b6d571_33274cuda3std3__48in_placeE,(_ZN39_INTERNAL_54781e5c_4_k_cu_91b6d571_33274cuda3std6ranges3__45__cpo9iter_moveE - _ZN39_INTERNAL_54781e5c_4_k_cu_91b6d571_33274cuda3std3__48in_placeE)
_ZN39_INTERNAL_54781e5c_4_k_cu_91b6d571_33274cuda3std3__48in_placeE:
	.zero		1
	.type		_ZN39_INTERNAL_54781e5c_4_k_cu_91b6d571_33274cuda3std6ranges3__45__cpo9iter_moveE,@object
	.size		_ZN39_INTERNAL_54781e5c_4_k_cu_91b6d571_33274cuda3std6ranges3__45__cpo9iter_moveE,(_ZN39_INTERNAL_54781e5c_4_k_cu_91b6d571_33274cuda3std3__45__cpo5beginE - _ZN39_INTERNAL_54781e5c_4_k_cu_91b6d571_33274cuda3std6ranges3__45__cpo9iter_moveE)
_ZN39_INTERNAL_54781e5c_4_k_cu_91b6d571_33274cuda3std6ranges3__45__cpo9iter_moveE:
	.zero		1
	.type		_ZN39_INTERNAL_54781e5c_4_k_cu_91b6d571_33274cuda3std3__45__cpo5beginE,@object
	.size		_ZN39_INTERNAL_54781e5c_4_k_cu_91b6d571_33274cuda3std3__45__cpo5beginE,(_ZN39_INTERNAL_54781e5c_4_k_cu_91b6d571_33274cuda3std3__441_GLOBAL__N__54781e5c_4_k_cu_91b6d571_33276ignoreE - _ZN39_INTERNAL_54781e5c_4_k_cu_91b6d571_33274cuda3std3__45__cpo5beginE)
_ZN39_INTERNAL_54781e5c_4_k_cu_91b6d571_33274cuda3std3__45__cpo5beginE:
	.zero		1
	.type		_ZN39_INTERNAL_54781e5c_4_k_cu_91b6d571_33274cuda3std3__441_GLOBAL__N__54781e5c_4_k_cu_91b6d571_33276ignoreE,@object
	.size		_ZN39_INTERNAL_54781e5c_4_k_cu_91b6d571_33274cuda3std3__441_GLOBAL__N__54781e5c_4_k_cu_91b6d571_33276ignoreE,(_ZN39_INTERNAL_54781e5c_4_k_cu_91b6d571_33274cute7productE - _ZN39_INTERNAL_54781e5c_4_k_cu_91b6d571_33274cuda3std3__441_GLOBAL__N__54781e5c_4_k_cu_91b6d571_33276ignoreE)
_ZN39_INTERNAL_54781e5c_4_k_cu_91b6d571_33274cuda3std3__441_GLOBAL__N__54781e5c_4_k_cu_91b6d571_33276ignoreE:
	.zero		1
	.type		_ZN39_INTERNAL_54781e5c_4_k_cu_91b6d571_33274cute7productE,@object
	.size		_ZN39_INTERNAL_54781e5c_4_k_cu_91b6d571_33274cute7productE,(_ZN39_INTERNAL_54781e5c_4_k_cu_91b6d571_33274cuda3std3__45__cpo3endE - _ZN39_INTERNAL_54781e5c_4_k_cu_91b6d571_33274cute7productE)
_ZN39_INTERNAL_54781e5c_4_k_cu_91b6d571_33274cute7productE:
	.zero		1
	.type		_ZN39_INTERNAL_54781e5c_4_k_cu_91b6d571_33274cuda3std3__45__cpo3endE,@object
	.size		_ZN39_INTERNAL_54781e5c_4_k_cu_91b6d571_33274cuda3std3__45__cpo3endE,(_ZN39_INTERNAL_54781e5c_4_k_cu_91b6d571_33274cuda3std3__419piecewise_constructE - _ZN39_INTERNAL_54781e5c_4_k_cu_91b6d571_33274cuda3std3__45__cpo3endE)
_ZN39_INTERNAL_54781e5c_4_k_cu_91b6d571_33274cuda3std3__45__cpo3endE:
	.zero		1
	.type		_ZN39_INTERNAL_54781e5c_4_k_cu_91b6d571_33274cuda3std3__419piecewise_constructE,@object
	.size		_ZN39_INTERNAL_54781e5c_4_k_cu_91b6d571_33274cuda3std3__419piecewise_constructE,(_ZN39_INTERNAL_54781e5c_4_k_cu_91b6d571_33274cuda3std3__45__cpo4cendE - _ZN39_INTERNAL_54781e5c_4_k_cu_91b6d571_33274cuda3std3__419piecewise_constructE)
_ZN39_INTERNAL_54781e5c_4_k_cu_91b6d571_33274cuda3std3__419piecewise_constructE:
	.zero		1
	.type		_ZN39_INTERNAL_54781e5c_4_k_cu_91b6d571_33274cuda3std3__45__cpo4cendE,@object
	.size		_ZN39_INTERNAL_54781e5c_4_k_cu_91b6d571_33274cuda3std3__45__cpo4cendE,(_ZN39_INTERNAL_54781e5c_4_k_cu_91b6d571_33274cuda3std6ranges3__45__cpo4swapE - _ZN39_INTERNAL_54781e5c_4_k_cu_91b6d571_33274cuda3std3__45__cpo4cendE)
_ZN39_INTERNAL_54781e5c_4_k_cu_91b6d571_33274cuda3std3__45__cpo4cendE:
	.zero		1
	.type		_ZN39_INTERNAL_54781e5c_4_k_cu_91b6d571_33274cuda3std6ranges3__45__cpo4swapE,@object
	.size		_ZN39_INTERNAL_54781e5c_4_k_cu_91b6d571_33274cuda3std6ranges3__45__cpo4swapE,(.L_8 - _ZN39_INTERNAL_54781e5c_4_k_cu_91b6d571_33274cuda3std6ranges3__45__cpo4swapE)
_ZN39_INTERNAL_54781e5c_4_k_cu_91b6d571_33274cuda3std6ranges3__45__cpo4swapE:
	.zero		1
.L_8:


//--------------------- .nv.constant0._ZN7cutlass13device_kernelINS_4gemm6kernel13GemmUniversalIN4cute5tupleIJiiiiEEENS1_10collective13CollectiveMmaINS1_34MainloopSm90TmaGmmaWarpSpecializedILi10ENS5_IJNS4_1CILi2EEENSA_ILi1EEESC_EEENS1_32KernelTmaWarpSpecializedPingpongEEENS5_IJNSA_ILi64EEENSA_ILi112EEESG_EEENS_10bfloat16_tENS5_IJlSC_lEEESJ_SK_NS4_8TiledMMAINS4_8MMA_AtomIJNS4_4SM904GMMA27MMA_64x16x16_F32BF16BF16_SSILNSO_5MajorE0ELSQ_0ELNSO_7ScaleInE1ELSR_1EEEEEENS4_6LayoutINS5_IJSC_SC_SC_EEENS5_IJNSA_ILi0EEESW_SW_EEEEENS5_IJNS4_10UnderscoreESZ_SZ_EEEEENS4_13SM90_TMA_LOADENS4_14ComposedLayoutINS4_7SwizzleILi3ELi4ELi3EEENS4_18smem_ptr_flag_bitsILi16EEENSU_INS5_IJNSA_ILi8EEESG_EEENS5_IJSG_SC_EEEEEEEvNS4_8identityENS4_23SM90_TMA_LOAD_MULTICASTES1C_vS1D_EENS_8epilogue10collective6detail29Sm90TmaWarpSpecializedAdapterINS1H_15DefaultEpilogueISJ_SK_SK_NS1G_6thread17LinearCombinationISJ_Li1EffLNS1L_9ScaleType4KindE0ELNS_15FloatRoundStyleE2ESJ_EENS1_15EpilogueDefaultEEEEEvvEEEEvNT_6ParamsE --------------------------
	.section	.nv.constant0._ZN7cutlass13device_kernelINS_4gemm6kernel13GemmUniversalIN4cute5tupleIJiiiiEEENS1_10collective13CollectiveMmaINS1_34MainloopSm90TmaGmmaWarpSpecializedILi10ENS5_IJNS4_1CILi2EEENSA_ILi1EEESC_EEENS1_32KernelTmaWarpSpecializedPingpongEEENS5_IJNSA_ILi64EEENSA_ILi112EEESG_EEENS_10bfloat16_tENS5_IJlSC_lEEESJ_SK_NS4_8TiledMMAINS4_8MMA_AtomIJNS4_4SM904GMMA27MMA_64x16x16_F32BF16BF16_SSILNSO_5MajorE0ELSQ_0ELNSO_7ScaleInE1ELSR_1EEEEEENS4_6LayoutINS5_IJSC_SC_SC_EEENS5_IJNSA_ILi0EEESW_SW_EEEEENS5_IJNS4_10UnderscoreESZ_SZ_EEEEENS4_13SM90_TMA_LOADENS4_14ComposedLayoutINS4_7SwizzleILi3ELi4ELi3EEENS4_18smem_ptr_flag_bitsILi16EEENSU_INS5_IJNSA_ILi8EEESG_EEENS5_IJSG_SC_EEEEEEEvNS4_8identityENS4_23SM90_TMA_LOAD_MULTICASTES1C_vS1D_EENS_8epilogue10collective6detail29Sm90TmaWarpSpecializedAdapterINS1H_15DefaultEpilogueISJ_SK_SK_NS1G_6thread17LinearCombinationISJ_Li1EffLNS1L_9ScaleType4KindE0ELNS_15FloatRoundStyleE2ESJ_EENS1_15EpilogueDefaultEEEEEvvEEEEvNT_6ParamsE,"a",@progbits
	.sectionflags	@""
	.align	4
.nv.constant0._ZN7cutlass13device_kernelINS_4gemm6kernel13GemmUniversalIN4cute5tupleIJiiiiEEENS1_10collective13CollectiveMmaINS1_34MainloopSm90TmaGmmaWarpSpecializedILi10ENS5_IJNS4_1CILi2EEENSA_ILi1EEESC_EEENS1_32KernelTmaWarpSpecializedPingpongEEENS5_IJNSA_ILi64EEENSA_ILi112EEESG_EEENS_10bfloat16_tENS5_IJlSC_lEEESJ_SK_NS4_8TiledMMAINS4_8MMA_AtomIJNS4_4SM904GMMA27MMA_64x16x16_F32BF16BF16_SSILNSO_5MajorE0ELSQ_0ELNSO_7ScaleInE1ELSR_1EEEEEENS4_6LayoutINS5_IJSC_SC_SC_EEENS5_IJNSA_ILi0EEESW_SW_EEEEENS5_IJNS4_10UnderscoreESZ_SZ_EEEEENS4_13SM90_TMA_LOADENS4_14ComposedLayoutINS4_7SwizzleILi3ELi4ELi3EEENS4_18smem_ptr_flag_bitsILi16EEENSU_INS5_IJNSA_ILi8EEESG_EEENS5_IJSG_SC_EEEEEEEvNS4_8identityENS4_23SM90_TMA_LOAD_MULTICASTES1C_vS1D_EENS_8epilogue10collective6detail29Sm90TmaWarpSpecializedAdapterINS1H_15DefaultEpilogueISJ_SK_SK_NS1G_6thread17LinearCombinationISJ_Li1EffLNS1L_9ScaleType4KindE0ELNS_15FloatRoundStyleE2ESJ_EENS1_15EpilogueDefaultEEEEEvvEEEEvNT_6ParamsE:
	.zero		1664


//--------------------- SYMBOLS --------------------------

	.type		.nv.reservedSmem.offset0,@object
	.size		.nv.reservedSmem.offset0,0x4
	.type		__assertfail,@function
